// auto-generated by cutlass_sweep.fmha — config: {"arch": "sm_90", "direction": "fwd", "dtype": "fp16", "head_dim": 224, "mask": "causal", "schedule": "tma", "tile_kv": 128, "tile_q": 64}
#include "cutlass/cutlass.h"
#include "cute/tensor.hpp"
#include "cutlass/device_kernel.h"
#include "cutlass/kernel_hardware_info.h"
#include "88_hopper_fmha/collective/fmha_fusion.hpp"
#include "88_hopper_fmha/kernel/fmha_kernel_builder.hpp"

using namespace cute;
using Element = cutlass::half_t;
using TileShape = Shape<_64, _128, _224>;
using StrideQ = cute::tuple<int, _1, cute::tuple<int, int>>;
using StrideK = cute::tuple<int, _1, cute::tuple<int, int>>;
using StrideV = cute::tuple<int, cute::_1, cute::tuple<int, int>>;

using Kernel = typename cutlass::fmha::kernel::FmhaBuilder<
    Element, float, float,
    TileShape, StrideQ, StrideK, StrideV,
    cutlass::fmha::collective::CausalFusion,
    cutlass::gemm::KernelTma
  >::Kernel;

auto* _anchor = &cutlass::device_kernel<Kernel>;


// ===== COMPILED SASS (sm_90a) =====

	.target	sm_90a

	.elftype	@"ET_EXEC"


//--------------------- .note.nv.tkinfo           --------------------------
	.section	.note.nv.tkinfo,"",@"SHT_NOTE"
	.sectionflags	@"SHF_NOTE_NV_TKINFO"
	.tkinfo
        /*0018*/ 	.word	0x00000002
        /*0030*/ 	.string	""
        /*0030*/ 	.string	"ptxas"
        /*0030*/ 	.string	"Cuda compilation tools, release 13.0, V13.0.88"
        /*0030*/ 	.string	"Build cuda_13.0.r13.0/compiler.36424714_0"
        /*0030*/ 	.string	"-arch sm_90a -m 64 "



//--------------------- .note.nv.cuinfo           --------------------------
	.section	.note.nv.cuinfo,"",@"SHT_NOTE"
	.sectionflags	@"SHF_NOTE_NV_CUINFO"
        /*0018*/ 	.short	0x0002
        /*001a*/ 	.short	0x005a
        /*001c*/ 	.short	0x0082
	.zero		2


//--------------------- .nv.info                  --------------------------
	.section	.nv.info,"",@"SHT_CUDA_INFO"
	.align	4


	//----- nvinfo : EIATTR_REGCOUNT
	.align		4
        /*0000*/ 	.byte	0x04, 0x2f
        /*0002*/ 	.short	(.L_16 - .L_15)
	.align		4
.L_15:
        /*0004*/ 	.word	index@(_ZN7cutlass13device_kernelINS_4fmha6kernel13FmhaKernelTmaINS1_10collective15FmhaMainloopTmaINS_6half_tEfN4cute5tupleIJNS7_1CILi64EEENS9_ILi128EEENS9_ILi224EEEEEENS4_12CausalFusionEJEEENS4_15FmhaFwdEpilogueIS6_fNS8_IJSA_SC_SB_EEEEEJEEEEEvNT_6ParamsE)
        /*0008*/ 	.word	0x000000ed


	//----- nvinfo : EIATTR_FRAME_SIZE
	.align		4
.L_16:
        /*000c*/ 	.byte	0x04, 0x11
        /*000e*/ 	.short	(.L_18 - .L_17)
	.align		4
.L_17:
        /*0010*/ 	.word	index@($__internal_0_$__cuda_sm20_rcp_rn_f32_slowpath)
        /*0014*/ 	.word	0x00000000


	//----- nvinfo : EIATTR_FRAME_SIZE
	.align		4
.L_18:
        /*0018*/ 	.byte	0x04, 0x11
        /*001a*/ 	.short	(.L_20 - .L_19)
	.align		4
.L_19:
        /*001c*/ 	.word	index@(_ZN7cutlass13device_kernelINS_4fmha6kernel13FmhaKernelTmaINS1_10collective15FmhaMainloopTmaINS_6half_tEfN4cute5tupleIJNS7_1CILi64EEENS9_ILi128EEENS9_ILi224EEEEEENS4_12CausalFusionEJEEENS4_15FmhaFwdEpilogueIS6_fNS8_IJSA_SC_SB_EEEEEJEEEEEvNT_6ParamsE)
        /*0020*/ 	.word	0x00000000


	//----- nvinfo : EIATTR_MIN_STACK_SIZE
	.align		4
.L_20:
        /*0024*/ 	.byte	0x04, 0x12
        /*0026*/ 	.short	(.L_22 - .L_21)
	.align		4
.L_21:
        /*0028*/ 	.word	index@(_ZN7cutlass13device_kernelINS_4fmha6kernel13FmhaKernelTmaINS1_10collective15FmhaMainloopTmaINS_6half_tEfN4cute5tupleIJNS7_1CILi64EEENS9_ILi128EEENS9_ILi224EEEEEENS4_12CausalFusionEJEEENS4_15FmhaFwdEpilogueIS6_fNS8_IJSA_SC_SB_EEEEEJEEEEEvNT_6ParamsE)
        /*002c*/ 	.word	0x00000000
.L_22:


//--------------------- .nv.compat                --------------------------
	.section	.nv.compat,"",@"SHT_CUDA_COMPAT_INFO"
	.align	4
        /*0000*/ 	.byte	0x02, 0x09, 0x01, 0x00, 0x02, 0x02, 0x04, 0x00, 0x02, 0x05, 0x05, 0x00, 0x03, 0x07, 0x01, 0x01
        /*0010*/ 	.byte	0x02, 0x03, 0x01, 0x00, 0x02, 0x06, 0x01, 0x00, 0x04, 0x0b, 0x08, 0x00, 0x00, 0x00, 0x00, 0x00
        /*0020*/ 	.byte	0x00, 0x00, 0x00, 0x00


//--------------------- .nv.info._ZN7cutlass13device_kernelINS_4fmha6kernel13FmhaKernelTmaINS1_10collective15FmhaMainloopTmaINS_6half_tEfN4cute5tupleIJNS7_1CILi64EEENS9_ILi128EEENS9_ILi224EEEEEENS4_12CausalFusionEJEEENS4_15FmhaFwdEpilogueIS6_fNS8_IJSA_SC_SB_EEEEEJEEEEEvNT_6ParamsE --------------------------
	.section	.nv.info._ZN7cutlass13device_kernelINS_4fmha6kernel13FmhaKernelTmaINS1_10collective15FmhaMainloopTmaINS_6half_tEfN4cute5tupleIJNS7_1CILi64EEENS9_ILi128EEENS9_ILi224EEEEEENS4_12CausalFusionEJEEENS4_15FmhaFwdEpilogueIS6_fNS8_IJSA_SC_SB_EEEEEJEEEEEvNT_6ParamsE,"",@"SHT_CUDA_INFO"
	.sectionflags	@""
	.align	4


	//----- nvinfo : EIATTR_CUDA_API_VERSION
	.align		4
        /*0000*/ 	.byte	0x04, 0x37
        /*0002*/ 	.short	(.L_24 - .L_23)
.L_23:
        /*0004*/ 	.word	0x00000082


	//----- nvinfo : EIATTR_KPARAM_INFO
	.align		4
.L_24:
        /*0008*/ 	.byte	0x04, 0x17
        /*000a*/ 	.short	(.L_26 - .L_25)
.L_25:
        /*000c*/ 	.word	0x00000000
        /*0010*/ 	.short	0x0000
        /*0012*/ 	.short	0x0070
        /*0014*/ 	.byte	0x00, 0xf0, 0x01, 0x20


	//----- nvinfo : EIATTR_SPARSE_MMA_MASK
	.align		4
.L_26:
        /*0018*/ 	.byte	0x03, 0x50
        /*001a*/ 	.short	0x0000


	//----- nvinfo : EIATTR_MAXREG_COUNT
	.align		4
        /*001c*/ 	.byte	0x03, 0x1b
        /*001e*/ 	.short	0x00ff


	//----- nvinfo : EIATTR_NUM_BARRIERS
	.align		4
        /*0020*/ 	.byte	0x02, 0x4c
        /*0022*/ 	.byte	0x02
	.zero		1


	//----- nvinfo : EIATTR_EXTERNS
	.align		4
        /*0024*/ 	.byte	0x04, 0x0f
        /*0026*/ 	.short	(.L_28 - .L_27)


	//   ....[0]....
	.align		4
.L_27:
        /*0028*/ 	.word	index@(__assertfail)


	//----- nvinfo : EIATTR_MERCURY_ISA_VERSION
	.align		4
.L_28:
        /*002c*/ 	.byte	0x03, 0x5f
        /*002e*/ 	.short	0x0101


	//----- nvinfo : EIATTR_COOP_GROUP_MASK_REGIDS
	.align		4
        /*0030*/ 	.byte	0x04, 0x29
        /*0032*/ 	.short	(.L_30 - .L_29)


	//   ....[0]....
.L_29:
        /*0034*/ 	.word	0xffffffff


	//   ....[1]....
        /*0038*/ 	.word	0xffffffff


	//   ....[2]....
        /*003c*/ 	.word	0xffffffff


	//   ....[3]....
        /*0040*/ 	.word	0xffffffff


	//   ....[4]....
        /*0044*/ 	.word	0xffffffff


	//   ....[5]....
        /*0048*/ 	.word	0xffffffff


	//   ....[6]....
        /*004c*/ 	.word	0xffffffff


	//   ....[7]....
        /*0050*/ 	.word	0xffffffff


	//   ....[8]....
        /*0054*/ 	.word	0xffffffff


	//   ....[9]....
        /*0058*/ 	.word	0xffffffff


	//   ....[10]....
        /*005c*/ 	.word	0xffffffff


	//   ....[11]....
        /*0060*/ 	.word	0xffffffff


	//   ....[12]....
        /*0064*/ 	.word	0xffffffff


	//   ....[13]....
        /*0068*/ 	.word	0xffffffff


	//   ....[14]....
        /*006c*/ 	.word	0xffffffff


	//   ....[15]....
        /*0070*/ 	.word	0xffffffff


	//   ....[16]....
        /*0074*/ 	.word	0xffffffff


	//   ....[17]....
        /*0078*/ 	.word	0xffffffff


	//   ....[18]....
        /*007c*/ 	.word	0xffffffff


	//   ....[19]....
        /*0080*/ 	.word	0xffffffff


	//   ....[20]....
        /*0084*/ 	.word	0xffffffff


	//----- nvinfo : EIATTR_COOP_GROUP_INSTR_OFFSETS
	.align		4
.L_30:
        /*0088*/ 	.byte	0x04, 0x28
        /*008a*/ 	.short	(.L_32 - .L_31)


	//   ....[0]....
.L_31:
        /*008c*/ 	.word	0x00000050


	//   ....[1]....
        /*0090*/ 	.word	0x00000140


	//   ....[2]....
        /*0094*/ 	.word	0x00000270


	//   ....[3]....
        /*0098*/ 	.word	0x00000410


	//   ....[4]....
        /*009c*/ 	.word	0x000005c0


	//   ....[5]....
        /*00a0*/ 	.word	0x000034b0


	//   ....[6]....
        /*00a4*/ 	.word	0x000035b0


	//   ....[7]....
        /*00a8*/ 	.word	0x00003650


	//   ....[8]....
        /*00ac*/ 	.word	0x00003720


	//   ....[9]....
        /*00b0*/ 	.word	0x00007910


	//   ....[10]....
        /*00b4*/ 	.word	0x00007920


	//   ....[11]....
        /*00b8*/ 	.word	0x00007950


	//   ....[12]....
        /*00bc*/ 	.word	0x00007960


	//   ....[13]....
        /*00c0*/ 	.word	0x0000d100


	//   ....[14]....
        /*00c4*/ 	.word	0x0000d110


	//   ....[15]....
        /*00c8*/ 	.word	0x0000d140


	//   ....[16]....
        /*00cc*/ 	.word	0x0000d150


	//   ....[17]....
        /*00d0*/ 	.word	0x00011290


	//   ....[18]....
        /*00d4*/ 	.word	0x000112d0


	//   ....[19]....
        /*00d8*/ 	.word	0x00011310


	//   ....[20]....
        /*00dc*/ 	.word	0x00011330


	//----- nvinfo : EIATTR_SYSCALL_OFFSETS
	.align		4
.L_32:
        /*00e0*/ 	.byte	0x04, 0x46
        /*00e2*/ 	.short	(.L_34 - .L_33)


	//   ....[0]....
.L_33:
        /*00e4*/ 	.word	0x00012140


	//   ....[1]....
        /*00e8*/ 	.word	0x00012260


	//----- nvinfo : EIATTR_MBARRIER_INSTR_OFFSETS
	.align		4
.L_34:
        /*00ec*/ 	.byte	0x04, 0x39
        /*00ee*/ 	.short	(.L_36 - .L_35)


	//   ....[0]....
.L_35:
        /*00f0*/ 	.word	0x00000240
        /*00f4*/ 	.word	0x000000ff
        /*00f8*/ 	.word	0x0003f040
        /*00fc*/ 	.short	0x0100
        /*00fe*/ 	.byte	0x08
	.zero		1


	//   ....[1]....
        /*0100*/ 	.word	0x00000250
        /*0104*/ 	.word	0x000000ff
        /*0108*/ 	.word	0x0003f048
        /*010c*/ 	.short	0x0100
        /*010e*/ 	.byte	0x08
	.zero		1


	//   ....[2]....
        /*0110*/ 	.word	0x00000380
        /*0114*/ 	.word	0x000000ff
        /*0118*/ 	.word	0x0003f000
        /*011c*/ 	.short	0x0100
        /*011e*/ 	.byte	0x08
	.zero		1


	//   ....[3]....
        /*0120*/ 	.word	0x00000390
        /*0124*/ 	.word	0x000000ff
        /*0128*/ 	.word	0x0003f020
        /*012c*/ 	.short	0x0100
        /*012e*/ 	.byte	0x08
	.zero		1


	//   ....[4]....
        /*0130*/ 	.word	0x000003a0
        /*0134*/ 	.word	0x000000ff
        /*0138*/ 	.word	0x0003f008
        /*013c*/ 	.short	0x0100
        /*013e*/ 	.byte	0x08
	.zero		1


	//   ....[5]....
        /*0140*/ 	.word	0x000003b0
        /*0144*/ 	.word	0x000000ff
        /*0148*/ 	.word	0x0003f028
        /*014c*/ 	.short	0x0100
        /*014e*/ 	.byte	0x08
	.zero		1


	//   ....[6]....
        /*0150*/ 	.word	0x000003c0
        /*0154*/ 	.word	0x000000ff
        /*0158*/ 	.word	0x0003f010
        /*015c*/ 	.short	0x0100
        /*015e*/ 	.byte	0x08
	.zero		1


	//   ....[7]....
        /*0160*/ 	.word	0x000003d0
        /*0164*/ 	.word	0x000000ff
        /*0168*/ 	.word	0x0003f030
        /*016c*/ 	.short	0x0100
        /*016e*/ 	.byte	0x08
	.zero		1


	//   ....[8]....
        /*0170*/ 	.word	0x000003e0
        /*0174*/ 	.word	0x000000ff
        /*0178*/ 	.word	0x0003f018
        /*017c*/ 	.short	0x0100
        /*017e*/ 	.byte	0x08
	.zero		1


	//   ....[9]....
        /*0180*/ 	.word	0x000003f0
        /*0184*/ 	.word	0x000000ff
        /*0188*/ 	.word	0x0003f038
        /*018c*/ 	.short	0x0100
        /*018e*/ 	.byte	0x08
	.zero		1


	//   ....[10]....
        /*0190*/ 	.word	0x00000520
        /*0194*/ 	.word	0x000000ff
        /*0198*/ 	.word	0x0003f050
        /*019c*/ 	.short	0x0100
        /*019e*/ 	.byte	0x08
	.zero		1


	//   ....[11]....
        /*01a0*/ 	.word	0x00000530
        /*01a4*/ 	.word	0x000000ff
        /*01a8*/ 	.word	0x0003f070
        /*01ac*/ 	.short	0x0100
        /*01ae*/ 	.byte	0x08
	.zero		1


	//   ....[12]....
        /*01b0*/ 	.word	0x00000540
        /*01b4*/ 	.word	0x000000ff
        /*01b8*/ 	.word	0x0003f058
        /*01bc*/ 	.short	0x0100
        /*01be*/ 	.byte	0x08
	.zero		1


	//   ....[13]....
        /*01c0*/ 	.word	0x00000550
        /*01c4*/ 	.word	0x000000ff
        /*01c8*/ 	.word	0x0003f078
        /*01cc*/ 	.short	0x0100
        /*01ce*/ 	.byte	0x08
	.zero		1


	//   ....[14]....
        /*01d0*/ 	.word	0x00000560
        /*01d4*/ 	.word	0x000000ff
        /*01d8*/ 	.word	0x0003f060
        /*01dc*/ 	.short	0x0100
        /*01de*/ 	.byte	0x08
	.zero		1


	//   ....[15]....
        /*01e0*/ 	.word	0x00000570
        /*01e4*/ 	.word	0x000000ff
        /*01e8*/ 	.word	0x0003f080
        /*01ec*/ 	.short	0x0100
        /*01ee*/ 	.byte	0x08
	.zero		1


	//   ....[16]....
        /*01f0*/ 	.word	0x00000580
        /*01f4*/ 	.word	0x000000ff
        /*01f8*/ 	.word	0x0003f068
        /*01fc*/ 	.short	0x0100
        /*01fe*/ 	.byte	0x08
	.zero		1


	//   ....[17]....
        /*0200*/ 	.word	0x00000590
        /*0204*/ 	.word	0x000000ff
        /*0208*/ 	.word	0x0003f088
        /*020c*/ 	.short	0x0100
        /*020e*/ 	.byte	0x08
	.zero		1


	//   ....[18]....
        /*0210*/ 	.word	0x000007a0
        /*0214*/ 	.word	0x00000004
        /*0218*/ 	.word	0x0003f048
        /*021c*/ 	.short	0x010a
        /*021e*/ 	.byte	0x3f
	.zero		1


	//   ....[19]....
        /*0220*/ 	.word	0x00000c30
        /*0224*/ 	.word	0x00000004
        /*0228*/ 	.word	0x0003f020
        /*022c*/ 	.short	0x010a
        /*022e*/ 	.byte	0x3f
	.zero		1


	//   ....[20]....
        /*0230*/ 	.word	0x00001030
        /*0234*/ 	.word	0x00000003
        /*0238*/ 	.word	0x0003f020
        /*023c*/ 	.short	0x010a
        /*023e*/ 	.byte	0x3f
	.zero		1


	//   ....[21]....
        /*0240*/ 	.word	0x000014c0
        /*0244*/ 	.word	0x00000003
        /*0248*/ 	.word	0x0003f020
        /*024c*/ 	.short	0x010a
        /*024e*/ 	.byte	0x3f
	.zero		1


	//   ....[22]....
        /*0250*/ 	.word	0x00001920
        /*0254*/ 	.word	0x00000008
        /*0258*/ 	.word	0x0003f020
        /*025c*/ 	.short	0x010a
        /*025e*/ 	.byte	0x3f
	.zero		1


	//   ....[23]....
        /*0260*/ 	.word	0x00001e00
        /*0264*/ 	.word	0x00000002
        /*0268*/ 	.word	0x0003f040
        /*026c*/ 	.short	0x010a
        /*026e*/ 	.byte	0x3f
	.zero		1


	//   ....[24]....
        /*0270*/ 	.word	0x00001ee0
        /*0274*/ 	.word	0x00000002
        /*0278*/ 	.word	0x0003f000
        /*027c*/ 	.short	0x010a
        /*027e*/ 	.byte	0x3f
	.zero		1


	//   ....[25]....
        /*0280*/ 	.word	0x00005500
        /*0284*/ 	.word	0x00000002
        /*0288*/ 	.word	0x0003f008
        /*028c*/ 	.short	0x010a
        /*028e*/ 	.byte	0x3f
	.zero		1


	//   ....[26]....
        /*0290*/ 	.word	0x00006890
        /*0294*/ 	.word	0x00000018
        /*0298*/ 	.word	0x00000000
        /*029c*/ 	.short	0x0101
        /*029e*/ 	.byte	0x3f
	.zero		1


	//   ....[27]....
        /*02a0*/ 	.word	0x00006950
        /*02a4*/ 	.word	0x00000019
        /*02a8*/ 	.word	0x0003f000
        /*02ac*/ 	.short	0x010a
        /*02ae*/ 	.byte	0x3f
	.zero		1


	//   ....[28]....
        /*02b0*/ 	.word	0x00007090
        /*02b4*/ 	.word	0x000000d2
        /*02b8*/ 	.word	0x0003f020
        /*02bc*/ 	.short	0x010a
        /*02be*/ 	.byte	0x3f
	.zero		1


	//   ....[29]....
        /*02c0*/ 	.word	0x00007a60
        /*02c4*/ 	.word	0x000000df
        /*02c8*/ 	.word	0x00000000
        /*02cc*/ 	.short	0x0101
        /*02ce*/ 	.byte	0x3f
	.zero		1


	//   ....[30]....
        /*02d0*/ 	.word	0x000081f0
        /*02d4*/ 	.word	0x000000e4
        /*02d8*/ 	.word	0x0003f000
        /*02dc*/ 	.short	0x010a
        /*02de*/ 	.byte	0x3f
	.zero		1


	//   ....[31]....
        /*02e0*/ 	.word	0x0000b090
        /*02e4*/ 	.word	0x0000000d
        /*02e8*/ 	.word	0x00000000
        /*02ec*/ 	.short	0x0101
        /*02ee*/ 	.byte	0x3f
	.zero		1


	//   ....[32]....
        /*02f0*/ 	.word	0x0000b140
        /*02f4*/ 	.word	0x00000018
        /*02f8*/ 	.word	0x0003f020
        /*02fc*/ 	.short	0x010a
        /*02fe*/ 	.byte	0x3f
	.zero		1


	//   ....[33]....
        /*0300*/ 	.word	0x0000b610
        /*0304*/ 	.word	0x00000019
        /*0308*/ 	.word	0x0003f000
        /*030c*/ 	.short	0x010a
        /*030e*/ 	.byte	0x3f
	.zero		1


	//   ....[34]....
        /*0310*/ 	.word	0x0000beb0
        /*0314*/ 	.word	0x000000d2
        /*0318*/ 	.word	0x0003f020
        /*031c*/ 	.short	0x010a
        /*031e*/ 	.byte	0x3f
	.zero		1


	//   ....[35]....
        /*0320*/ 	.word	0x0000d280
        /*0324*/ 	.word	0x000000de
        /*0328*/ 	.word	0x00000000
        /*032c*/ 	.short	0x0101
        /*032e*/ 	.byte	0x3f
	.zero		1


	//   ....[36]....
        /*0330*/ 	.word	0x0000da30
        /*0334*/ 	.word	0x000000de
        /*0338*/ 	.word	0x0003f000
        /*033c*/ 	.short	0x010a
        /*033e*/ 	.byte	0x3f
	.zero		1


	//   ....[37]....
        /*0340*/ 	.word	0x00010cf0
        /*0344*/ 	.word	0x00000007
        /*0348*/ 	.word	0x00000000
        /*034c*/ 	.short	0x0101
        /*034e*/ 	.byte	0x3f
	.zero		1


	//   ....[38]....
        /*0350*/ 	.word	0x00010d70
        /*0354*/ 	.word	0x00000007
        /*0358*/ 	.word	0x0003f020
        /*035c*/ 	.short	0x010a
        /*035e*/ 	.byte	0x3f
	.zero		1


	//----- nvinfo : EIATTR_NUM_MBARRIERS
	.align		4
.L_36:
        /*0360*/ 	.byte	0x03, 0x38
        /*0362*/ 	.short	0x0012


	//----- nvinfo : EIATTR_EXIT_INSTR_OFFSETS
	.align		4
        /*0364*/ 	.byte	0x04, 0x1c
        /*0366*/ 	.short	(.L_38 - .L_37)


	//   ....[0]....
.L_37:
        /*0368*/ 	.word	0x00013940


	//----- nvinfo : EIATTR_MAX_THREADS
	.align		4
.L_38:
        /*036c*/ 	.byte	0x04, 0x05
        /*036e*/ 	.short	(.L_40 - .L_39)
.L_39:
        /*0370*/ 	.word	0x00000080
        /*0374*/ 	.word	0x00000001
        /*0378*/ 	.word	0x00000001


	//----- nvinfo : EIATTR_CRS_STACK_SIZE
	.align		4
.L_40:
        /*037c*/ 	.byte	0x04, 0x1e
        /*037e*/ 	.short	(.L_42 - .L_41)
.L_41:
        /*0380*/ 	.word	0x00000000


	//----- nvinfo : EIATTR_CBANK_PARAM_SIZE
	.align		4
.L_42:
        /*0384*/ 	.byte	0x03, 0x19
        /*0386*/ 	.short	0x0870


	//----- nvinfo : EIATTR_PARAM_CBANK
	.align		4
        /*0388*/ 	.byte	0x04, 0x0a
        /*038a*/ 	.short	(.L_44 - .L_43)
	.align		4
.L_43:
        /*038c*/ 	.word	index@(.nv.constant0._ZN7cutlass13device_kernelINS_4fmha6kernel13FmhaKernelTmaINS1_10collective15FmhaMainloopTmaINS_6half_tEfN4cute5tupleIJNS7_1CILi64EEENS9_ILi128EEENS9_ILi224EEEEEENS4_12CausalFusionEJEEENS4_15FmhaFwdEpilogueIS6_fNS8_IJSA_SC_SB_EEEEEJEEEEEvNT_6ParamsE)
        /*0390*/ 	.short	0x0210
        /*0392*/ 	.short	0x0870


	//----- nvinfo : EIATTR_SW_WAR
	.align		4
.L_44:
        /*0394*/ 	.byte	0x04, 0x36
        /*0396*/ 	.short	(.L_46 - .L_45)
.L_45:
        /*0398*/ 	.word	0x00000008
.L_46:


//--------------------- .nv.callgraph             --------------------------
	.section	.nv.callgraph,"",@"SHT_CUDA_CALLGRAPH"
	.align	4
	.sectionentsize	8
	.align		4
        /*0000*/ 	.word	0x00000000
	.align		4
        /*0004*/ 	.word	0xffffffff
	.align		4
        /*0008*/ 	.word	index@(_ZN7cutlass13device_kernelINS_4fmha6kernel13FmhaKernelTmaINS1_10collective15FmhaMainloopTmaINS_6half_tEfN4cute5tupleIJNS7_1CILi64EEENS9_ILi128EEENS9_ILi224EEEEEENS4_12CausalFusionEJEEENS4_15FmhaFwdEpilogueIS6_fNS8_IJSA_SC_SB_EEEEEJEEEEEvNT_6ParamsE)
	.align		4
        /*000c*/ 	.word	index@(__assertfail)
	.align		4
        /*0010*/ 	.word	0x00000000
	.align		4
        /*0014*/ 	.word	0xfffffffe
	.align		4
        /*0018*/ 	.word	0x00000000
	.align		4
        /*001c*/ 	.word	0xfffffffd
	.align		4
        /*0020*/ 	.word	0x00000000
	.align		4
        /*0024*/ 	.word	0xfffffffc


//--------------------- .nv.constant4             --------------------------
	.section	.nv.constant4,"a",@progbits
	.align	8
	.align		8
.nv.constant4:
        /*0000*/ 	.dword	__assertfail
	.align		8
        /*0008*/ 	.dword	__unnamed_1
	.align		8
        /*0010*/ 	.dword	__unnamed_2
	.align		8
        /*0018*/ 	.dword	_ZN39_INTERNAL_eb33e39e_4_k_cu_7854f860_29464cuda3std3__45__cpo5beginE
	.align		8
        /*0020*/ 	.dword	_ZN39_INTERNAL_eb33e39e_4_k_cu_7854f860_29464cuda3std3__45__cpo3endE
	.align		8
        /*0028*/ 	.dword	_ZN39_INTERNAL_eb33e39e_4_k_cu_7854f860_29464cuda3std3__45__cpo6cbeginE
	.align		8
        /*0030*/ 	.dword	_ZN39_INTERNAL_eb33e39e_4_k_cu_7854f860_29464cuda3std3__45__cpo4cendE
	.align		8
        /*0038*/ 	.dword	_ZN39_INTERNAL_eb33e39e_4_k_cu_7854f860_29464cuda3std3__441_GLOBAL__N__eb33e39e_4_k_cu_7854f860_29466ignoreE
	.align		8
        /*0040*/ 	.dword	_ZN39_INTERNAL_eb33e39e_4_k_cu_7854f860_29464cuda3std3__419piecewise_constructE
	.align		8
        /*0048*/ 	.dword	_ZN39_INTERNAL_eb33e39e_4_k_cu_7854f860_29464cuda3std3__48in_placeE
	.align		8
        /*0050*/ 	.dword	_ZN39_INTERNAL_eb33e39e_4_k_cu_7854f860_29464cuda3std6ranges3__45__cpo4swapE
	.align		8
        /*0058*/ 	.dword	_ZN39_INTERNAL_eb33e39e_4_k_cu_7854f860_29464cuda3std6ranges3__45__cpo9iter_moveE
	.align		8
        /*0060*/ 	.dword	_ZN39_INTERNAL_eb33e39e_4_k_cu_7854f860_29464cute7productE
	.align		8
        /*0068*/ 	.dword	_ZN39_INTERNAL_eb33e39e_4_k_cu_7854f860_29464cute1_E
	.align		8
        /*0070*/ 	.dword	$str$23
	.align		8
        /*0078*/ 	.dword	$str$24


//--------------------- .text._ZN7cutlass13device_kernelINS_4fmha6kernel13FmhaKernelTmaINS1_10collective15FmhaMainloopTmaINS_6half_tEfN4cute5tupleIJNS7_1CILi64EEENS9_ILi128EEENS9_ILi224EEEEEENS4_12CausalFusionEJEEENS4_15FmhaFwdEpilogueIS6_fNS8_IJSA_SC_SB_EEEEEJEEEEEvNT_6ParamsE --------------------------
	.section	.text._ZN7cutlass13device_kernelINS_4fmha6kernel13FmhaKernelTmaINS1_10collective15FmhaMainloopTmaINS_6half_tEfN4cute5tupleIJNS7_1CILi64EEENS9_ILi128EEENS9_ILi224EEEEEENS4_12CausalFusionEJEEENS4_15FmhaFwdEpilogueIS6_fNS8_IJSA_SC_SB_EEEEEJEEEEEvNT_6ParamsE,"ax",@progbits
	.align	128
.text._ZN7cutlass13device_kernelINS_4fmha6kernel13FmhaKernelTmaINS1_10collective15FmhaMainloopTmaINS_6half_tEfN4cute5tupleIJNS7_1CILi64EEENS9_ILi128EEENS9_ILi224EEEEEENS4_12CausalFusionEJEEENS4_15FmhaFwdEpilogueIS6_fNS8_IJSA_SC_SB_EEEEEJEEEEEvNT_6ParamsE:
        .type           _ZN7cutlass13device_kernelINS_4fmha6kernel13FmhaKernelTmaINS1_10collective15FmhaMainloopTmaINS_6half_tEfN4cute5tupleIJNS7_1CILi64EEENS9_ILi128EEENS9_ILi224EEEEEENS4_12CausalFusionEJEEENS4_15FmhaFwdEpilogueIS6_fNS8_IJSA_SC_SB_EEEEEJEEEEEvNT_6ParamsE,@function
        .size           _ZN7cutlass13device_kernelINS_4fmha6kernel13FmhaKernelTmaINS1_10collective15FmhaMainloopTmaINS_6half_tEfN4cute5tupleIJNS7_1CILi64EEENS9_ILi128EEENS9_ILi224EEEEEENS4_12CausalFusionEJEEENS4_15FmhaFwdEpilogueIS6_fNS8_IJSA_SC_SB_EEEEEJEEEEEvNT_6ParamsE,(.L_x_88 - _ZN7cutlass13device_kernelINS_4fmha6kernel13FmhaKernelTmaINS1_10collective15FmhaMainloopTmaINS_6half_tEfN4cute5tupleIJNS7_1CILi64EEENS9_ILi128EEENS9_ILi224EEEEEENS4_12CausalFusionEJEEENS4_15FmhaFwdEpilogueIS6_fNS8_IJSA_SC_SB_EEEEEJEEEEEvNT_6ParamsE)
        .other          _ZN7cutlass13device_kernelINS_4fmha6kernel13FmhaKernelTmaINS1_10collective15FmhaMainloopTmaINS_6half_tEfN4cute5tupleIJNS7_1CILi64EEENS9_ILi128EEENS9_ILi224EEEEEENS4_12CausalFusionEJEEENS4_15FmhaFwdEpilogueIS6_fNS8_IJSA_SC_SB_EEEEEJEEEEEvNT_6ParamsE,@"STO_CUDA_ENTRY STV_DEFAULT"
_ZN7cutlass13device_kernelINS_4fmha6kernel13FmhaKernelTmaINS1_10collective15FmhaMainloopTmaINS_6half_tEfN4cute5tupleIJNS7_1CILi64EEENS9_ILi128EEENS9_ILi224EEEEEENS4_12CausalFusionEJEEENS4_15FmhaFwdEpilogueIS6_fNS8_IJSA_SC_SB_EEEEEJEEEEEvNT_6ParamsE:
[----:B------:R-:W1:Y:S01]  /*0000*/  LDC R1, c[0x0][0x28] ;  /* 0x00000a00ff017b82 */ /* 0x000e620000000800 */
[----:B------:R-:W2:Y:S01]  /*0010*/  S2R R16, SR_TID.X ;  /* 0x0000000000107919 */ /* 0x000ea20000002100 */
[----:B------:R-:W-:Y:S01]  /*0020*/  ELECT P0, URZ, PT ;  /* 0x00000000003f782f */ /* 0x000fe20003800000 */
[----:B------:R-:W-:Y:S01]  /*0030*/  BSSY B0, `(.L_x_0) ;  /* 0x0000010000007945 */ /* 0x000fe20003800000 */
[----:B--2---:R-:W-:-:S05]  /*0040*/  SHF.R.U32.HI R10, RZ, 0x5, R16 ;  /* 0x00000005ff0a7819 */ /* 0x004fca0000011610 */
[----:B------:R-:W2:Y:S02]  /*0050*/  SHFL.IDX PT, R0, R10, RZ, 0x1f ;  /* 0x00001fff0a007589 */ /* 0x000ea400000e0000 */
[----:B--2---:R-:W-:-:S13]  /*0060*/  ISETP.NE.OR P0, PT, R0, RZ, !P0 ;  /* 0x000000ff0000720c */ /* 0x004fda0004705670 */
[----:B-1----:R-:W-:Y:S05]  /*0070*/  @P0 BRA `(.L_x_1) ;  /* 0x00000000002c0947 */ /* 0x002fea0003800000 */
[----:B------:R-:W-:Y:S02]  /*0080*/  ULDC.64 UR4, c[0x0][0x198] ;  /* 0x0000660000047ab9 */ /* 0x000fe40000000a00 */
[----:B------:R-:W-:Y:S02]  /*0090*/  UIADD3 UR6, UP0, UR4, 0xf0, URZ ;  /* 0x000000f004067890 */ /* 0x000fe4000ff1e03f */
[----:B------:R-:W-:Y:S02]  /*00a0*/  UIADD3 UR8, UP1, UR4, 0x1f0, URZ ;  /* 0x000001f004087890 */ /* 0x000fe4000ff3e03f */
[----:B------:R-:W-:Y:S02]  /*00b0*/  UIADD3 UR4, UP2, UR4, 0x2f0, URZ ;  /* 0x000002f004047890 */ /* 0x000fe4000ff5e03f */
[----:B------:R-:W-:Y:S02]  /*00c0*/  UIADD3.X UR7, URZ, UR5, URZ, UP0, !UPT ;  /* 0x000000053f077290 */ /* 0x000fe400087fe43f */
[----:B------:R-:W-:-:S02]  /*00d0*/  UIADD3.X UR9, URZ, UR5, URZ, UP1, !UPT ;  /* 0x000000053f097290 */ /* 0x000fc40008ffe43f */
[----:B------:R-:W-:-:S05]  /*00e0*/  UIADD3.X UR5, URZ, UR5, URZ, UP2, !UPT ;  /* 0x000000053f057290 */ /* 0x000fca00097fe43f */
[----:B------:R1:W-:Y:S02]  /*00f0*/  UTMACCTL.PF [UR6] ;  /* 0x00000000060079b9 */ /* 0x0003e40008040000 */
[----:B------:R1:W-:Y:S02]  /*0100*/  UTMACCTL.PF [UR8] ;  /* 0x00000000080079b9 */ /* 0x0003e40008040000 */
[----:B------:R1:W-:Y:S02]  /*0110*/  UTMACCTL.PF [UR4] ;  /* 0x00000000040079b9 */ /* 0x0003e40008040000 */
[----:B-1----:R-:W-:Y:S01]  /*0120*/  NOP ;  /* 0x0000000000007918 */ /* 0x002fe20000000000 */
.L_x_1:
[----:B------:R-:W-:Y:S05]  /*0130*/  BSYNC B0 ;  /* 0x0000000000007941 */ /* 0x000fea0003800000 */
.L_x_0:
[----:B------:R-:W1:Y:S02]  /*0140*/  SHFL.IDX PT, R0, R10, RZ, 0x1f ;  /* 0x00001fff0a007589 */ /* 0x000e6400000e0000 */
[----:B-1----:R-:W-:-:S13]  /*0150*/  ISETP.NE.AND P0, PT, R0, RZ, PT ;  /* 0x000000ff0000720c */ /* 0x002fda0003f05270 */
[----:B------:R-:W-:Y:S05]  /*0160*/  @P0 BRA `(.L_x_2) ;  /* 0x0000000000400947 */ /* 0x000fea0003800000 */
[----:B------:R-:W1:Y:S01]  /*0170*/  S2UR UR8, SR_CgaCtaId ;  /* 0x00000000000879c3 */ /* 0x000e620000008800 */
[----:B------:R-:W-:Y:S01]  /*0180*/  UMOV UR4, 0x400 ;  /* 0x0000040000047882 */ /* 0x000fe20000000000 */
[----:B------:R-:W-:Y:S01]  /*0190*/  UMOV UR5, 0x1 ;  /* 0x0000000100057882 */ /* 0x000fe20000000000 */
[----:B------:R-:W-:Y:S01]  /*01a0*/  UMOV UR6, 0x80 ;  /* 0x0000008000067882 */ /* 0x000fe20000000000 */
[----:B------:R-:W-:Y:S01]  /*01b0*/  ELECT P0, URZ, PT ;  /* 0x00000000003f782f */ /* 0x000fe20003800000 */
[----:B------:R-:W-:-:S04]  /*01c0*/  UIADD3 UR6, -UR6, 0x100000, URZ ;  /* 0x0010000006067890 */ /* 0x000fc8000fffe13f */
[----:B------:R-:W-:Y:S02]  /*01d0*/  USHF.L.U32 UR7, UR6, 0xb, URZ ;  /* 0x0000000b06077899 */ /* 0x000fe4000800063f */
[----:B------:R-:W-:Y:S02]  /*01e0*/  USHF.L.U32 UR6, UR6, 0x1, URZ ;  /* 0x0000000106067899 */ /* 0x000fe4000800063f */
[----:B-1----:R-:W-:Y:S02]  /*01f0*/  ULEA UR8, UR8, UR4, 0x18 ;  /* 0x0000000408087291 */ /* 0x002fe4000f8ec03f */
[----:B------:R-:W-:-:S04]  /*0200*/  UIADD3 UR4, -UR5, 0x100000, URZ ;  /* 0x0010000005047890 */ /* 0x000fc8000fffe13f */
[----:B------:R-:W-:Y:S02]  /*0210*/  USHF.L.U32 UR5, UR4, 0xb, URZ ;  /* 0x0000000b04057899 */ /* 0x000fe4000800063f */
[----:B------:R-:W-:Y:S01]  /*0220*/  USHF.L.U32 UR4, UR4, 0x1, URZ ;  /* 0x0000000104047899 */ /* 0x000fe2000800063f */
[----:B------:R-:W1:Y:S11]  /*0230*/  FENCE.VIEW.ASYNC.S ;  /* 0x00000000000073c6 */ /* 0x000e760000000000 */
[----:B-1----:R1:W2:Y:S01]  /*0240*/  SYNCS.EXCH.64 URZ, [UR8+0x3f040], UR4 ;  /* 0x03f04004083f75b2 */ /* 0x0022a20008000100 */
[----:B------:R1:W3:Y:S01]  /*0250*/  SYNCS.EXCH.64 URZ, [UR8+0x3f048], UR6 ;  /* 0x03f04806083f75b2 */ /* 0x0002e20008000100 */
[----:B------:R-:W-:Y:S01]  /*0260*/  NOP ;  /* 0x0000000000007918 */ /* 0x000fe20000000000 */
.L_x_2:
[----:B------:R-:W4:Y:S01]  /*0270*/  SHFL.IDX PT, R0, R10, RZ, 0x1f ;  /* 0x00001fff0a007589 */ /* 0x000f2200000e0000 */
[----:B------:R-:W-:Y:S01]  /*0280*/  NOP ;  /* 0x0000000000007918 */ /* 0x000fe20000000000 */
[----:B----4-:R-:W-:-:S13]  /*0290*/  ISETP.NE.AND P0, PT, R0, RZ, PT ;  /* 0x000000ff0000720c */ /* 0x010fda0003f05270 */
[----:B------:R-:W-:Y:S05]  /*02a0*/  @P0 BRA `(.L_x_3) ;  /* 0x0000000000580947 */ /* 0x000fea0003800000 */
[----:B-1----:R-:W1:Y:S01]  /*02b0*/  S2UR UR5, SR_CgaCtaId ;  /* 0x00000000000579c3 */ /* 0x002e620000008800 */
[----:B------:R-:W-:Y:S01]  /*02c0*/  UMOV UR4, 0x400 ;  /* 0x0000040000047882 */ /* 0x000fe20000000000 */
[----:B------:R-:W-:Y:S01]  /*02d0*/  UMOV UR6, 0x1 ;  /* 0x0000000100067882 */ /* 0x000fe20000000000 */
[----:B------:R-:W-:Y:S01]  /*02e0*/  UMOV UR7, 0x80 ;  /* 0x0000008000077882 */ /* 0x000fe20000000000 */
[----:B------:R-:W-:Y:S01]  /*02f0*/  ELECT P0, URZ, PT ;  /* 0x00000000003f782f */ /* 0x000fe20003800000 */
[----:B-1----:R-:W-:Y:S02]  /*0300*/  ULEA UR8, UR5, UR4, 0x18 ;  /* 0x0000000405087291 */ /* 0x002fe4000f8ec03f */
[----:B------:R-:W-:-:S04]  /*0310*/  UIADD3 UR4, -UR6, 0x100000, URZ ;  /* 0x0010000006047890 */ /* 0x000fc8000fffe13f */
[----:B------:R-:W-:Y:S02]  /*0320*/  USHF.L.U32 UR5, UR4, 0xb, URZ ;  /* 0x0000000b04057899 */ /* 0x000fe4000800063f */
[----:B------:R-:W-:Y:S02]  /*0330*/  USHF.L.U32 UR4, UR4, 0x1, URZ ;  /* 0x0000000104047899 */ /* 0x000fe4000800063f */
[----:B------:R-:W-:-:S04]  /*0340*/  UIADD3 UR6, -UR7, 0x100000, URZ ;  /* 0x0010000007067890 */ /* 0x000fc8000fffe13f */
[----:B------:R-:W-:Y:S02]  /*0350*/  USHF.L.U32 UR7, UR6, 0xb, URZ ;  /* 0x0000000b06077899 */ /* 0x000fe4000800063f */
[----:B------:R-:W-:Y:S01]  /*0360*/  USHF.L.U32 UR6, UR6, 0x1, URZ ;  /* 0x0000000106067899 */ /* 0x000fe2000800063f */
[----:B------:R-:W1:Y:S03]  /*0370*/  FENCE.VIEW.ASYNC.S ;  /* 0x00000000000073c6 */ /* 0x000e660000000000 */
[----:B-1----:R4:W1:Y:S08]  /*0380*/  SYNCS.EXCH.64 URZ, [UR8+0x3f000], UR4 ;  /* 0x03f00004083f75b2 */ /* 0x0028700008000100 */
[----:B------:R4:W1:Y:S01]  /*0390*/  SYNCS.EXCH.64 URZ, [UR8+0x3f020], UR6 ;  /* 0x03f02006083f75b2 */ /* 0x0008620008000100 */
[----:B------:R4:W1:Y:S01]  /*03a0*/  SYNCS.EXCH.64 URZ, [UR8+0x3f008], UR4 ;  /* 0x03f00804083f75b2 */ /* 0x0008620008000100 */
[----:B------:R4:W1:Y:S01]  /*03b0*/  SYNCS.EXCH.64 URZ, [UR8+0x3f028], UR6 ;  /* 0x03f02806083f75b2 */ /* 0x0008620008000100 */
[----:B------:R4:W1:Y:S01]  /*03c0*/  SYNCS.EXCH.64 URZ, [UR8+0x3f010], UR4 ;  /* 0x03f01004083f75b2 */ /* 0x0008620008000100 */
[----:B------:R4:W1:Y:S01]  /*03d0*/  SYNCS.EXCH.64 URZ, [UR8+0x3f030], UR6 ;  /* 0x03f03006083f75b2 */ /* 0x0008620008000100 */
[----:B------:R4:W1:Y:S01]  /*03e0*/  SYNCS.EXCH.64 URZ, [UR8+0x3f018], UR4 ;  /* 0x03f01804083f75b2 */ /* 0x0008620008000100 */
[----:B------:R4:W1:Y:S02]  /*03f0*/  SYNCS.EXCH.64 URZ, [UR8+0x3f038], UR6 ;  /* 0x03f03806083f75b2 */ /* 0x0008640008000100 */
[----:B----4-:R-:W-:Y:S01]  /*0400*/  NOP ;  /* 0x0000000000007918 */ /* 0x010fe20000000000 */
.L_x_3:
        /* <DEDUP_REMOVED lines=26> */
.L_x_4:
[----:B------:R-:W4:Y:S01]  /*05b0*/  S2UR UR43, SR_CTAID.X ;  /* 0x00000000002b79c3 */ /* 0x000f220000002500 */
[----:B------:R-:W5:Y:S01]  /*05c0*/  SHFL.IDX PT, R10, R10, RZ, 0x1f ;  /* 0x00001fff0a0a7589 */ /* 0x000f6200000e0000 */
[----:B-1----:R-:W-:Y:S01]  /*05d0*/  ULDC UR4, c[0x0][0x28c] ;  /* 0x0000a30000047ab9 */ /* 0x002fe20000000800 */
[----:B------:R-:W-:Y:S02]  /*05e0*/  ELECT P0, URZ, PT ;  /* 0x00000000003f782f */ /* 0x000fe40003800000 */
[----:B------:R-:W-:Y:S01]  /*05f0*/  SHF.R.S32.HI R3, RZ, 0x1f, R16 ;  /* 0x0000001fff037819 */ /* 0x000fe20000011410 */
[----:B------:R-:W-:Y:S01]  /*0600*/  UIADD3 UR4, UR4, 0x7f, URZ ;  /* 0x0000007f04047890 */ /* 0x000fe2000fffe03f */
[----:B------:R-:W-:Y:S01]  /*0610*/  NOP ;  /* 0x0000000000007918 */ /* 0x000fe20000000000 */
[----:B------:R-:W-:Y:S01]  /*0620*/  BSSY B0, `(.L_x_5) ;  /* 0x000004e000007945 */ /* 0x000fe20003800000 */
[----:B------:R-:W-:Y:S01]  /*0630*/  LEA.HI R3, R3, R16, RZ, 0x7 ;  /* 0x0000001003037211 */ /* 0x000fe200078f38ff */
[----:B------:R-:W-:Y:S01]  /*0640*/  USHF.R.S32.HI UR5, URZ, 0x1f, UR4 ;  /* 0x0000001f3f057899 */ /* 0x000fe20008011404 */
[----:B------:R-:W1:Y:S01]  /*0650*/  S2UR UR52, SR_CTAID.Y ;  /* 0x00000000003479c3 */ /* 0x000e620000002600 */
[----:B------:R-:W-:-:S02]  /*0660*/  MOV R9, RZ ;  /* 0x000000ff00097202 */ /* 0x000fc40000000f00 */
[----:B------:R-:W-:Y:S01]  /*0670*/  ULEA.HI UR5, UR5, UR4, URZ, 0x7 ;  /* 0x0000000405057291 */ /* 0x000fe2000f8f383f */
[----:B------:R-:W-:-:S03]  /*0680*/  LOP3.LUT R3, R3, 0xffffff80, RZ, 0xc0, !PT ;  /* 0xffffff8003037812 */ /* 0x000fc600078ec0ff */
[----:B------:R-:W-:Y:S01]  /*0690*/  USHF.R.S32.HI UR5, URZ, 0x7, UR5 ;  /* 0x000000073f057899 */ /* 0x000fe20008011405 */
[----:B------:R-:W1:Y:S01]  /*06a0*/  S2UR UR53, SR_CTAID.Z ;  /* 0x00000000003579c3 */ /* 0x000e620000002700 */
[----:B----4-:R-:W-:-:S07]  /*06b0*/  USHF.L.U32 UR43, UR43, 0x6, URZ ;  /* 0x000000062b2b7899 */ /* 0x010fce000800063f */
[----:B--23--:R-:W-:Y:S01]  /*06c0*/  BAR.SYNC.DEFER_BLOCKING 0x0 ;  /* 0x0000000000007b1d */ /* 0x00cfe20000010000 */
[----:B-----5:R-:W-:Y:S02]  /*06d0*/  ISETP.EQ.AND P1, PT, R10, RZ, P0 ;  /* 0x000000ff0a00720c */ /* 0x020fe40000722270 */
[----:B------:R-:W-:-:S05]  /*06e0*/  MOV R0, UR43 ;  /* 0x0000002b00007c02 */ /* 0x000fca0008000f00 */
[----:B------:R-:W-:-:S05]  /*06f0*/  VIADD R0, R0, 0xbf ;  /* 0x000000bf00007836 */ /* 0x000fca0000000000 */
[----:B------:R-:W-:Y:S01]  /*0700*/  SHF.R.U32.HI R221, RZ, 0x7, R0 ;  /* 0x00000007ffdd7819 */ /* 0x000fe20000011600 */
[----:B------:R-:W-:-:S03]  /*0710*/  IMAD.IADD R0, R16, 0x1, -R3 ;  /* 0x0000000110007824 */ /* 0x000fc600078e0a03 */
[----:B------:R-:W-:Y:S01]  /*0720*/  VIMNMX R2, R221, UR5, PT ;  /* 0x00000005dd027c48 */ /* 0x000fe2000bfe0100 */
[----:B-1----:R-:W-:Y:S06]  /*0730*/  @!P1 BRA `(.L_x_6) ;  /* 0x0000000000f09947 */ /* 0x002fec0003800000 */
[----:B------:R-:W1:Y:S01]  /*0740*/  S2R R4, SR_CgaCtaId ;  /* 0x0000000000047919 */ /* 0x000e620000008800 */
[----:B------:R-:W-:Y:S02]  /*0750*/  MOV R3, 0x400 ;  /* 0x0000040000037802 */ /* 0x000fe40000000f00 */
[----:B------:R-:W-:Y:S02]  /*0760*/  MOV R5, 0x1 ;  /* 0x0000000100057802 */ /* 0x000fe40000000f00 */
[----:B------:R-:W-:Y:S02]  /*0770*/  ISETP.NE.AND P3, PT, R0, RZ, PT ;  /* 0x000000ff0000720c */ /* 0x000fe40003f65270 */
[----:B-1----:R-:W-:Y:S02]  /*0780*/  LEA R4, R4, R3, 0x18 ;  /* 0x0000000304047211 */ /* 0x002fe400078ec0ff */
[----:B------:R-:W-:-:S09]  /*0790*/  SHF.L.U32 R3, R5, 0x1f, RZ ;  /* 0x0000001f05037819 */ /* 0x000fd200000006ff */
.L_x_7:
[----:B-1----:R1:W2:Y:S02]  /*07a0*/  SYNCS.PHASECHK.TRANS64.TRYWAIT P2, [R4+URZ+0x3f048], R3 ;  /* 0x03f04803040075a7 */ /* 0x0022a4000804017f */
[----:B--2---:R-:W-:Y:S05]  /*07b0*/  @!P2 NANOSLEEP.SYNCS 0x989680 ;  /* 0x009896800000a95d */ /* 0x004fea0003900000 */
[----:B------:R-:W2:Y:S02]  /*07c0*/  @!P2 SYNCS.PHASECHK.TRANS64 P2, [R4+URZ+0x3f048], R3 ;  /* 0x03f048030400a5a7 */ /* 0x000ea4000804007f */
[----:B--2---:R-:W-:Y:S05]  /*07d0*/  @!P2 BRA `(.L_x_7) ;  /* 0xfffffffc00f0a947 */ /* 0x004fea000383ffff */
[----:B------:R-:W-:Y:S05]  /*07e0*/  @P3 BRA `(.L_x_8) ;  /* 0x0000000000143947 */ /* 0x000fea0003800000 */
[----:B------:R-:W-:Y:S01]  /*07f0*/  LOP3.LUT P2, RZ, R16, 0x1f, RZ, 0xc0, !PT ;  /* 0x0000001f10ff7812 */ /* 0x000fe2000784c0ff */
[----:B-1----:R-:W-:-:S04]  /*0800*/  IMAD.MOV.U32 R3, RZ, RZ, 0x7000 ;  /* 0x00007000ff037424 */ /* 0x002fc800078e00ff */
[----:B------:R2:W-:Y:S08]  /*0810*/  SYNCS.ARRIVE.TRANS64 RZ, [R4+URZ+0x3f040], R3 ;  /* 0x03f0400304ff79a7 */ /* 0x0005f0000800003f */
[----:B------:R-:W-:Y:S05]  /*0820*/  @!P2 BRA `(.L_x_8) ;  /* 0x000000000004a947 */ /* 0x000fea0003800000 */
[----:B------:R-:W-:Y:S01]  /*0830*/  BPT.TRAP 0x1 ;  /* 0x000000040000795c */ /* 0x000fe20000300000 */
.L_x_8:
[----:B------:R-:W-:Y:S01]  /*0840*/  R2UR UR40, R4 ;  /* 0x00000000042872ca */ /* 0x000fe200000e0000 */
[----:B------:R-:W-:Y:S01]  /*0850*/  ULDC.64 UR4, c[0x0][0x198] ;  /* 0x0000660000047ab9 */ /* 0x000fe20000000a00 */
[----:B------:R-:W-:Y:S01]  /*0860*/  UMOV UR6, 0x0 ;  /* 0x0000000000067882 */ /* 0x000fe20000000000 */
[----:B------:R-:W-:Y:S01]  /*0870*/  UIADD3 UR4, UP0, UR4, 0xf0, URZ ;  /* 0x000000f004047890 */ /* 0x000fe2000ff1e03f */
[----:B------:R-:W-:Y:S01]  /*0880*/  UMOV UR7, 0x10000000 ;  /* 0x1000000000077882 */ /* 0x000fe20000000000 */
[----:B------:R-:W-:Y:S02]  /*0890*/  UMOV UR42, URZ ;  /* 0x0000003f002a7c82 */ /* 0x000fe40008000000 */
[----:B------:R-:W-:Y:S01]  /*08a0*/  UIADD3.X UR5, URZ, UR5, URZ, UP0, !UPT ;  /* 0x000000053f057290 */ /* 0x000fe200087fe43f */
[----:B------:R-:W-:Y:S01]  /*08b0*/  UMOV UR44, UR52 ;  /* 0x00000034002c7c82 */ /* 0x000fe20008000000 */
[----:B------:R-:W-:Y:S01]  /*08c0*/  UMOV UR45, UR53 ;  /* 0x00000035002d7c82 */ /* 0x000fe20008000000 */
[----:B------:R-:W-:Y:S01]  /*08d0*/  UMOV UR10, 0x20 ;  /* 0x00000020000a7882 */ /* 0x000fe20000000000 */
[----:B------:R-:W-:-:S02]  /*08e0*/  UMOV UR11, UR43 ;  /* 0x0000002b000b7c82 */ /* 0x000fc40008000000 */
[----:B------:R-:W-:Y:S02]  /*08f0*/  UIADD3 UR41, UR40, 0x3f040, URZ ;  /* 0x0003f04028297890 */ /* 0x000fe4000fffe03f */
[----:B------:R-:W-:Y:S01]  /*0900*/  UIADD3 UR8, UR40, 0x1000, URZ ;  /* 0x0000100028087890 */ /* 0x000fe2000fffe03f */
[----:B------:R-:W-:Y:S01]  /*0910*/  UMOV UR12, UR52 ;  /* 0x00000034000c7c82 */ /* 0x000fe20008000000 */
[----:B------:R-:W-:Y:S01]  /*0920*/  UMOV UR13, UR53 ;  /* 0x00000035000d7c82 */ /* 0x000fe20008000000 */
[----:B------:R-:W-:Y:S02]  /*0930*/  UIADD3 UR48, UR40, 0x2000, URZ ;  /* 0x0000200028307890 */ /* 0x000fe4000fffe03f */
[----:B------:R-:W-:Y:S02]  /*0940*/  UMOV UR9, UR41 ;  /* 0x0000002900097c82 */ /* 0x000fe40008000000 */
[----:B------:R3:W-:Y:S01]  /*0950*/  UTMALDG.4D [UR40], [UR4], desc[UR6] ;  /* 0x00000628040075b4 */ /* 0x0007e20008019000 */
[----:B------:R-:W-:-:S02]  /*0960*/  UIADD3 UR24, UR40, 0x3000, URZ ;  /* 0x0000300028187890 */ /* 0x000fc4000fffe03f */
[----:B------:R-:W-:Y:S01]  /*0970*/  UIADD3 UR16, UR40, 0x4000, URZ ;  /* 0x0000400028107890 */ /* 0x000fe2000fffe03f */
[----:B------:R-:W-:Y:S01]  /*0980*/  UMOV UR50, 0x40 ;  /* 0x0000004000327882 */ /* 0x000fe20000000000 */
[----:B------:R-:W-:Y:S01]  /*0990*/  UMOV UR51, UR43 ;  /* 0x0000002b00337c82 */ /* 0x000fe20008000000 */
[----:B------:R-:W-:Y:S01]  /*09a0*/  UMOV UR49, UR41 ;  /* 0x0000002900317c82 */ /* 0x000fe20008000000 */
[----:B------:R4:W-:Y:S01]  /*09b0*/  UTMALDG.4D [UR8], [UR4], desc[UR6] ;  /* 0x00000608040075b4 */ /* 0x0009e20008019000 */
[----:B------:R-:W-:Y:S01]  /*09c0*/  UMOV UR26, 0x60 ;  /* 0x00000060001a7882 */ /* 0x000fe20000000000 */
[----:B------:R-:W-:Y:S01]  /*09d0*/  UMOV UR27, UR43 ;  /* 0x0000002b001b7c82 */ /* 0x000fe20008000000 */
[----:B------:R-:W-:Y:S01]  /*09e0*/  UMOV UR28, UR52 ;  /* 0x00000034001c7c82 */ /* 0x000fe20008000000 */
[----:B------:R-:W-:Y:S01]  /*09f0*/  UMOV UR29, UR53 ;  /* 0x00000035001d7c82 */ /* 0x000fe20008000000 */
[----:B------:R-:W-:Y:S01]  /*0a00*/  UMOV UR25, UR41 ;  /* 0x0000002900197c82 */ /* 0x000fe20008000000 */
[----:B------:R-:W-:Y:S01]  /*0a10*/  UMOV UR18, 0x80 ;  /* 0x0000008000127882 */ /* 0x000fe20000000000 */
[----:B------:R-:W-:Y:S01]  /*0a20*/  UMOV UR19, UR43 ;  /* 0x0000002b00137c82 */ /* 0x000fe20008000000 */
[----:B------:R-:W-:Y:S01]  /*0a30*/  UMOV UR20, UR52 ;  /* 0x0000003400147c82 */ /* 0x000fe20008000000 */
[----:B------:R1:W-:Y:S01]  /*0a40*/  UTMALDG.4D [UR48], [UR4], desc[UR6] ;  /* 0x00000630040075b4 */ /* 0x0003e20008019000 */
[----:B------:R-:W-:Y:S01]  /*0a50*/  UMOV UR21, UR53 ;  /* 0x0000003500157c82 */ /* 0x000fe20008000000 */
[----:B------:R-:W-:Y:S01]  /*0a60*/  UMOV UR17, UR41 ;  /* 0x0000002900117c82 */ /* 0x000fe20008000000 */
[----:B------:R1:W-:Y:S01]  /*0a70*/  UTMALDG.4D [UR24], [UR4], desc[UR6] ;  /* 0x00000618040075b4 */ /* 0x0003e20008019000 */
[----:B---3--:R-:W-:Y:S01]  /*0a80*/  UMOV UR42, 0xc0 ;  /* 0x000000c0002a7882 */ /* 0x008fe20000000000 */
[----:B------:R1:W-:Y:S01]  /*0a90*/  UTMALDG.4D [UR16], [UR4], desc[UR6] ;  /* 0x00000610040075b4 */ /* 0x0003e20008019000 */
[----:B----4-:R-:W-:-:S02]  /*0aa0*/  UIADD3 UR8, UR40, 0x5000, URZ ;  /* 0x0000500028087890 */ /* 0x010fc4000fffe03f */
[----:B------:R-:W-:Y:S01]  /*0ab0*/  UIADD3 UR40, UR40, 0x6000, URZ ;  /* 0x0000600028287890 */ /* 0x000fe2000fffe03f */
[----:B------:R-:W-:-:S06]  /*0ac0*/  UMOV UR10, 0xa0 ;  /* 0x000000a0000a7882 */ /* 0x000fcc0000000000 */
[----:B------:R1:W-:Y:S02]  /*0ad0*/  UTMALDG.4D [UR8], [UR4], desc[UR6] ;  /* 0x00000608040075b4 */ /* 0x0003e40008019000 */
[----:B------:R1:W-:Y:S02]  /*0ae0*/  UTMALDG.4D [UR40], [UR4], desc[UR6] ;  /* 0x00000628040075b4 */ /* 0x0003e40008019000 */
[----:B-1----:R-:W-:Y:S01]  /*0af0*/  NOP ;  /* 0x0000000000007918 */ /* 0x002fe20000000000 */
.L_x_6:
[----:B------:R-:W-:Y:S05]  /*0b00*/  BSYNC B0 ;  /* 0x0000000000007941 */ /* 0x000fea0003800000 */
.L_x_5:
[----:B------:R-:W-:Y:S01]  /*0b10*/  BSSY B0, `(.L_x_9) ;  /* 0x0000129000007945 */ /* 0x000fe20003800000 */
[----:B------:R-:W-:Y:S01]  /*0b20*/  SHF.L.U32 R8, R2, 0x1, RZ ;  /* 0x0000000102087819 */ /* 0x000fe200000006ff */
[----:B------:R-:W-:Y:S01]  /*0b30*/  IMAD.MOV.U32 R7, RZ, RZ, 0x1 ;  /* 0x00000001ff077424 */ /* 0x000fe200078e00ff */
[----:B------:R-:W-:Y:S01]  /*0b40*/  MOV R6, 0x1 ;  /* 0x0000000100067802 */ /* 0x000fe20000000f00 */
[----:B------:R-:W-:Y:S01]  /*0b50*/  IMAD.MOV.U32 R5, RZ, RZ, RZ ;  /* 0x000000ffff057224 */ /* 0x000fe200078e00ff */
[----:B------:R-:W-:Y:S06]  /*0b60*/  @!P1 BRA `(.L_x_10) ;  /* 0x00000010008c9947 */ /* 0x000fec0003800000 */
[----:B------:R-:W-:Y:S01]  /*0b70*/  ISETP.GE.AND P1, PT, R2, 0x1, PT ;  /* 0x000000010200780c */ /* 0x000fe20003f26270 */
[----:B------:R-:W-:Y:S01]  /*0b80*/  IMAD.MOV.U32 R5, RZ, RZ, RZ ;  /* 0x000000ffff057224 */ /* 0x000fe200078e00ff */
[----:B------:R-:W-:Y:S02]  /*0b90*/  LOP3.LUT R11, R16, 0x1f, RZ, 0xc0, !PT ;  /* 0x0000001f100b7812 */ /* 0x000fe400078ec0ff */
[----:B------:R-:W-:-:S09]  /*0ba0*/  MOV R9, RZ ;  /* 0x000000ff00097202 */ /* 0x000fd20000000f00 */
[----:B------:R-:W-:Y:S05]  /*0bb0*/  @!P1 BRA `(.L_x_11) ;  /* 0x0000000800189947 */ /* 0x000fea0003800000 */
[----:B--2---:R-:W1:Y:S01]  /*0bc0*/  S2R R4, SR_CgaCtaId ;  /* 0x0000000000047919 */ /* 0x004e620000008800 */
[----:B------:R-:W-:Y:S01]  /*0bd0*/  MOV R3, 0x400 ;  /* 0x0000040000037802 */ /* 0x000fe20000000f00 */
[----:B------:R-:W-:Y:S01]  /*0be0*/  IMAD.MOV.U32 R5, RZ, RZ, 0x1 ;  /* 0x00000001ff057424 */ /* 0x000fe200078e00ff */
[----:B------:R-:W-:Y:S02]  /*0bf0*/  MOV R6, 0x1 ;  /* 0x0000000100067802 */ /* 0x000fe40000000f00 */
[----:B------:R-:W-:Y:S02]  /*0c00*/  ISETP.NE.AND P2, PT, R0, RZ, PT ;  /* 0x000000ff0000720c */ /* 0x000fe40003f45270 */
[----:B-1----:R-:W-:Y:S02]  /*0c10*/  LEA R4, R4, R3, 0x18 ;  /* 0x0000000304047211 */ /* 0x002fe400078ec0ff */
[----:B------:R-:W-:-:S09]  /*0c20*/  SHF.L.U32 R3, R6, 0x1f, RZ ;  /* 0x0000001f06037819 */ /* 0x000fd200000006ff */
.L_x_12:
[----:B-1----:R1:W2:Y:S02]  /*0c30*/  SYNCS.PHASECHK.TRANS64.TRYWAIT P1, [R4+URZ+0x3f020], R3 ;  /* 0x03f02003040075a7 */ /* 0x0022a4000802017f */
[----:B--2---:R-:W-:Y:S05]  /*0c40*/  @!P1 NANOSLEEP.SYNCS 0x989680 ;  /* 0x009896800000995d */ /* 0x004fea0003900000 */
[----:B------:R-:W2:Y:S02]  /*0c50*/  @!P1 SYNCS.PHASECHK.TRANS64 P1, [R4+URZ+0x3f020], R3 ;  /* 0x03f02003040095a7 */ /* 0x000ea4000802007f */
[----:B--2---:R-:W-:Y:S05]  /*0c60*/  @!P1 BRA `(.L_x_12) ;  /* 0xfffffffc00f09947 */ /* 0x004fea000383ffff */
[----:B------:R-:W-:Y:S05]  /*0c70*/  @P2 BRA `(.L_x_13) ;  /* 0x0000000000142947 */ /* 0x000fea0003800000 */
[----:B------:R-:W-:Y:S02]  /*0c80*/  ISETP.NE.AND P1, PT, R11, RZ, PT ;  /* 0x000000ff0b00720c */ /* 0x000fe40003f25270 */
[----:B-1----:R-:W-:-:S04]  /*0c90*/  MOV R3, 0xe000 ;  /* 0x0000e00000037802 */ /* 0x002fc80000000f00 */
[----:B------:R2:W-:Y:S07]  /*0ca0*/  SYNCS.ARRIVE.TRANS64 RZ, [R4+URZ+0x3f000], R3 ;  /* 0x03f0000304ff79a7 */ /* 0x0005ee000800003f */
[----:B------:R-:W-:Y:S05]  /*0cb0*/  @!P1 BRA `(.L_x_13) ;  /* 0x0000000000049947 */ /* 0x000fea0003800000 */
[----:B------:R-:W-:Y:S01]  /*0cc0*/  BPT.TRAP 0x1 ;  /* 0x000000040000795c */ /* 0x000fe20000300000 */
.L_x_13:
[----:B------:R-:W-:Y:S01]  /*0cd0*/  R2UR UR14, R4 ;  /* 0x00000000040e72ca */ /* 0x000fe200000e0000 */
[----:B------:R-:W-:Y:S01]  /*0ce0*/  ULDC.64 UR4, c[0x0][0x198] ;  /* 0x0000660000047ab9 */ /* 0x000fe20000000a00 */
[----:B-12---:R-:W1:Y:S01]  /*0cf0*/  S2R R4, SR_CgaCtaId ;  /* 0x0000000000047919 */ /* 0x006e620000008800 */
[----:B------:R-:W-:Y:S01]  /*0d00*/  UIADD3 UR4, UP0, UR4, 0x1f0, URZ ;  /* 0x000001f004047890 */ /* 0x000fe2000ff1e03f */
[----:B------:R-:W-:Y:S01]  /*0d10*/  MOV R3, 0x400 ;  /* 0x0000040000037802 */ /* 0x000fe20000000f00 */
[----:B------:R-:W-:Y:S01]  /*0d20*/  UMOV UR35, URZ ;  /* 0x0000003f00237c82 */ /* 0x000fe20008000000 */
[----:B------:R-:W-:Y:S01]  /*0d30*/  UMOV UR6, 0x0 ;  /* 0x0000000000067882 */ /* 0x000fe20000000000 */
[----:B------:R-:W-:Y:S01]  /*0d40*/  UIADD3.X UR5, URZ, UR5, URZ, UP0, !UPT ;  /* 0x000000053f057290 */ /* 0x000fe200087fe43f */
[----:B------:R-:W-:Y:S01]  /*0d50*/  IMAD.MOV.U32 R6, RZ, RZ, 0x1 ;  /* 0x00000001ff067424 */ /* 0x000fe200078e00ff */
[----:B------:R-:W-:Y:S01]  /*0d60*/  UMOV UR7, 0x10000000 ;  /* 0x1000000000077882 */ /* 0x000fe20000000000 */
[----:B------:R-:W-:Y:S01]  /*0d70*/  UMOV UR34, URZ ;  /* 0x0000003f00227c82 */ /* 0x000fe20008000000 */
[----:B------:R-:W-:Y:S01]  /*0d80*/  UMOV UR36, UR52 ;  /* 0x0000003400247c82 */ /* 0x000fe20008000000 */
[----:B------:R-:W-:Y:S01]  /*0d90*/  UMOV UR37, UR53 ;  /* 0x0000003500257c82 */ /* 0x000fe20008000000 */
[----:B------:R-:W-:Y:S01]  /*0da0*/  UIADD3 UR32, UR14, 0x7000, URZ ;  /* 0x000070000e207890 */ /* 0x000fe2000fffe03f */
[----:B------:R-:W-:Y:S01]  /*0db0*/  ISETP.NE.AND P2, PT, R0, RZ, PT ;  /* 0x000000ff0000720c */ /* 0x000fe20003f45270 */
[----:B------:R-:W-:Y:S01]  /*0dc0*/  UIADD3 UR33, UR14, 0x3f000, URZ ;  /* 0x0003f0000e217890 */ /* 0x000fe2000fffe03f */
[----:B------:R-:W-:Y:S01]  /*0dd0*/  MOV R9, 0x1 ;  /* 0x0000000100097802 */ /* 0x000fe20000000f00 */
[----:B------:R-:W-:Y:S01]  /*0de0*/  UIADD3 UR16, UR14, 0x9000, URZ ;  /* 0x000090000e107890 */ /* 0x000fe2000fffe03f */
[----:B------:R-:W-:Y:S01]  /*0df0*/  SHF.L.U32 R6, R6, 0x1f, RZ ;  /* 0x0000001f06067819 */ /* 0x000fe200000006ff */
[----:B------:R-:W-:Y:S01]  /*0e00*/  UIADD3 UR8, UR14, 0xb000, URZ ;  /* 0x0000b0000e087890 */ /* 0x000fe2000fffe03f */
        /* <DEDUP_REMOVED lines=8> */
[----:B------:R-:W-:Y:S01]  /*0e90*/  UTMALDG.4D [UR32], [UR4], desc[UR6] ;  /* 0x00000620040075b4 */ /* 0x000fe20008019000 */
[----:B------:R-:W-:Y:S01]  /*0ea0*/  UMOV UR11, UR35 ;  /* 0x00000023000b7c82 */ /* 0x000fe20008000000 */
[----:B------:R-:W-:Y:S01]  /*0eb0*/  UMOV UR9, UR33 ;  /* 0x0000002100097c82 */ /* 0x000fe20008000000 */
[----:B------:R-:W-:-:S02]  /*0ec0*/  UIADD3 UR24, UR14, 0xd000, URZ ;  /* 0x0000d0000e187890 */ /* 0x000fc4000fffe03f */
[----:B------:R-:W-:Y:S01]  /*0ed0*/  UIADD3 UR48, UR14, 0xf000, URZ ;  /* 0x0000f0000e307890 */ /* 0x000fe2000fffe03f */
[----:B-1----:R-:W-:Y:S01]  /*0ee0*/  LEA R4, R4, R3, 0x18 ;  /* 0x0000000304047211 */ /* 0x002fe200078ec0ff */
[----:B------:R-:W-:Y:S01]  /*0ef0*/  UMOV UR26, 0x60 ;  /* 0x00000060001a7882 */ /* 0x000fe20000000000 */
[----:B------:R1:W-:Y:S01]  /*0f00*/  UTMALDG.4D [UR16], [UR4], desc[UR6] ;  /* 0x00000610040075b4 */ /* 0x0003e20008019000 */
        /* <DEDUP_REMOVED lines=8> */
[----:B------:R-:W-:Y:S01]  /*0f90*/  IMAD R3, R5, 0x8, R4 ;  /* 0x0000000805037824 */ /* 0x000fe200078e0204 */
[----:B------:R3:W-:Y:S01]  /*0fa0*/  UTMALDG.4D [UR24], [UR4], desc[UR6] ;  /* 0x00000618040075b4 */ /* 0x0007e20008019000 */
[----:B------:R3:W-:Y:S01]  /*0fb0*/  UTMALDG.4D [UR48], [UR4], desc[UR6] ;  /* 0x00000630040075b4 */ /* 0x0007e20008019000 */
[----:B-1----:R-:W-:Y:S01]  /*0fc0*/  UIADD3 UR16, UR14, 0x11000, URZ ;  /* 0x000110000e107890 */ /* 0x002fe2000fffe03f */
[----:B------:R-:W-:Y:S01]  /*0fd0*/  UMOV UR18, 0xa0 ;  /* 0x000000a000127882 */ /* 0x000fe20000000000 */
[----:B--2---:R-:W-:-:S07]  /*0fe0*/  UIADD3 UR8, UR14, 0x13000, URZ ;  /* 0x000130000e087890 */ /* 0x004fce000fffe03f */
[----:B------:R3:W-:Y:S01]  /*0ff0*/  UTMALDG.4D [UR16], [UR4], desc[UR6] ;  /* 0x00000610040075b4 */ /* 0x0007e20008019000 */
[----:B------:R-:W-:Y:S02]  /*1000*/  UMOV UR10, 0xc0 ;  /* 0x000000c0000a7882 */ /* 0x000fe40000000000 */
[----:B------:R3:W-:Y:S02]  /*1010*/  UTMALDG.4D [UR8], [UR4], desc[UR6] ;  /* 0x00000608040075b4 */ /* 0x0007e40008019000 */
[----:B---3--:R-:W-:Y:S01]  /*1020*/  NOP ;  /* 0x0000000000007918 */ /* 0x008fe20000000000 */
.L_x_14:
        /* <DEDUP_REMOVED lines=10> */
.L_x_15:
[----:B------:R-:W-:Y:S01]  /*10d0*/  IMAD R4, R5, 0xe000, R4 ;  /* 0x0000e00005047824 */ /* 0x000fe200078e0204 */
[----:B------:R-:W-:Y:S01]  /*10e0*/  R2UR UR57, R3 ;  /* 0x00000000033972ca */ /* 0x000fe200000e0000 */
[----:B------:R-:W-:Y:S01]  /*10f0*/  ULDC.64 UR4, c[0x0][0x198] ;  /* 0x0000660000047ab9 */ /* 0x000fe20000000a00 */
[----:B------:R-:W-:Y:S01]  /*1100*/  UMOV UR59, URZ ;  /* 0x0000003f003b7c82 */ /* 0x000fe20008000000 */
[----:B------:R-:W-:Y:S01]  /*1110*/  UIADD3 UR4, UP0, UR4, 0x2f0, URZ ;  /* 0x000002f004047890 */ /* 0x000fe2000ff1e03f */
[----:B------:R-:W-:Y:S01]  /*1120*/  R2UR UR14, R4 ;  /* 0x00000000040e72ca */ /* 0x000fe200000e0000 */
[----:B------:R-:W-:Y:S01]  /*1130*/  UMOV UR6, 0x0 ;  /* 0x0000000000067882 */ /* 0x000fe20000000000 */
[----:B------:R-:W-:Y:S01]  /*1140*/  UMOV UR7, 0x10000000 ;  /* 0x1000000000077882 */ /* 0x000fe20000000000 */
[----:B------:R-:W-:Y:S01]  /*1150*/  UIADD3.X UR5, URZ, UR5, URZ, UP0, !UPT ;  /* 0x000000053f057290 */ /* 0x000fe200087fe43f */
[----:B------:R-:W-:Y:S01]  /*1160*/  VIADD R5, R5, 0x1 ;  /* 0x0000000105057836 */ /* 0x000fe20000000000 */
[----:B------:R-:W-:Y:S01]  /*1170*/  UMOV UR58, URZ ;  /* 0x0000003f003a7c82 */ /* 0x000fe20008000000 */
[----:B------:R-:W-:Y:S01]  /*1180*/  UMOV UR60, UR52 ;  /* 0x00000034003c7c82 */ /* 0x000fe20008000000 */
[----:B------:R-:W-:Y:S01]  /*1190*/  UMOV UR61, UR53 ;  /* 0x00000035003d7c82 */ /* 0x000fe20008000000 */
[----:B------:R-:W-:Y:S01]  /*11a0*/  UMOV UR34, 0x20 ;  /* 0x0000002000227882 */ /* 0x000fe20000000000 */
[----:B------:R-:W-:Y:S01]  /*11b0*/  UIADD3 UR57, UR57, 0x3f000, URZ ;  /* 0x0003f00039397890 */ /* 0x000fe2000fffe03f */
[----:B------:R-:W-:Y:S01]  /*11c0*/  UMOV UR36, UR52 ;  /* 0x0000003400247c82 */ /* 0x000fe20008000000 */
[----:B------:R-:W-:-:S02]  /*11d0*/  UMOV UR37, UR53 ;  /* 0x0000003500257c82 */ /* 0x000fc40008000000 */
[----:B------:R-:W-:Y:S02]  /*11e0*/  UIADD3 UR56, UR14, 0x7000, URZ ;  /* 0x000070000e387890 */ /* 0x000fe4000fffe03f */
[----:B------:R-:W-:Y:S02]  /*11f0*/  UIADD3 UR32, UR14, 0x9000, URZ ;  /* 0x000090000e207890 */ /* 0x000fe4000fffe03f */
[----:B------:R-:W-:Y:S01]  /*1200*/  UIADD3 UR8, UR14, 0xb000, URZ ;  /* 0x0000b0000e087890 */ /* 0x000fe2000fffe03f */
[----:B------:R-:W-:Y:S01]  /*1210*/  UMOV UR35, UR59 ;  /* 0x0000003b00237c82 */ /* 0x000fe20008000000 */
[----:B------:R-:W-:Y:S01]  /*1220*/  UMOV UR33, UR57 ;  /* 0x0000003900217c82 */ /* 0x000fe20008000000 */
[----:B------:R-:W-:Y:S01]  /*1230*/  UMOV UR10, 0x40 ;  /* 0x00000040000a7882 */ /* 0x000fe20000000000 */
[----:B------:R-:W-:Y:S01]  /*1240*/  UMOV UR12, UR52 ;  /* 0x00000034000c7c82 */ /* 0x000fe20008000000 */
[----:B------:R-:W-:Y:S01]  /*1250*/  UMOV UR13, UR53 ;  /* 0x00000035000d7c82 */ /* 0x000fe20008000000 */
[----:B------:R-:W-:Y:S01]  /*1260*/  UMOV UR11, UR59 ;  /* 0x0000003b000b7c82 */ /* 0x000fe20008000000 */
[----:B------:R-:W-:Y:S01]  /*1270*/  UMOV UR9, UR57 ;  /* 0x0000003900097c82 */ /* 0x000fe20008000000 */
[----:B------:R-:W-:Y:S01]  /*1280*/  UTMALDG.4D [UR56], [UR4], desc[UR6] ;  /* 0x00000638040075b4 */ /* 0x000fe20008019000 */
[----:B------:R-:W-:-:S02]  /*1290*/  UIADD3 UR24, UR14, 0xd000, URZ ;  /* 0x0000d0000e187890 */ /* 0x000fc4000fffe03f */
[----:B------:R-:W-:Y:S02]  /*12a0*/  UIADD3 UR48, UR14, 0xf000, URZ ;  /* 0x0000f0000e307890 */ /* 0x000fe4000fffe03f */
[----:B------:R-:W-:Y:S01]  /*12b0*/  UIADD3 UR16, UR14, 0x11000, URZ ;  /* 0x000110000e107890 */ /* 0x000fe2000fffe03f */
[----:B------:R-:W-:Y:S01]  /*12c0*/  UMOV UR26, 0x60 ;  /* 0x00000060001a7882 */ /* 0x000fe20000000000 */
[----:B------:R-:W-:Y:S01]  /*12d0*/  UTMALDG.4D [UR32], [UR4], desc[UR6] ;  /* 0x00000620040075b4 */ /* 0x000fe20008019000 */
        /* <DEDUP_REMOVED lines=13> */
[----:B------:R4:W-:Y:S01]  /*13b0*/  UTMALDG.4D [UR24], [UR4], desc[UR6] ;  /* 0x00000618040075b4 */ /* 0x0009e20008019000 */
[----:B------:R4:W-:Y:S01]  /*13c0*/  UTMALDG.4D [UR48], [UR4], desc[UR6] ;  /* 0x00000630040075b4 */ /* 0x0009e20008019000 */
[----:B------:R4:W-:Y:S01]  /*13d0*/  UTMALDG.4D [UR16], [UR4], desc[UR6] ;  /* 0x00000610040075b4 */ /* 0x0009e20008019000 */
[----:B---3--:R-:W-:Y:S01]  /*13e0*/  UIADD3 UR8, UR14, 0x13000, URZ ;  /* 0x000130000e087890 */ /* 0x008fe2000fffe03f */
[----:B------:R-:W-:-:S08]  /*13f0*/  UMOV UR10, 0xc0 ;  /* 0x000000c0000a7882 */ /* 0x000fd00000000000 */
[----:B------:R4:W-:Y:S02]  /*1400*/  UTMALDG.4D [UR8], [UR4], desc[UR6] ;  /* 0x00000608040075b4 */ /* 0x0009e40008019000 */
[----:B----4-:R-:W-:Y:S01]  /*1410*/  NOP ;  /* 0x0000000000007918 */ /* 0x010fe20000000000 */
.L_x_11:
[----:B------:R-:W-:Y:S02]  /*1420*/  ISETP.GE.AND P1, PT, R2, 0x2, PT ;  /* 0x000000020200780c */ /* 0x000fe40003f26270 */
[----:B-12---:R-:W-:-:S11]  /*1430*/  MOV R6, 0x1 ;  /* 0x0000000100067802 */ /* 0x006fd60000000f00 */
[----:B------:R-:W-:Y:S05]  /*1440*/  @!P1 BRA `(.L_x_16) ;  /* 0x0000000800489947 */ /* 0x000fea0003800000 */
[----:B------:R-:W1:Y:S01]  /*1450*/  S2R R4, SR_CgaCtaId ;  /* 0x0000000000047919 */ /* 0x000e620000008800 */
[----:B------:R-:W-:Y:S01]  /*1460*/  MOV R3, 0x400 ;  /* 0x0000040000037802 */ /* 0x000fe20000000f00 */
[----:B------:R-:W-:Y:S01]  /*1470*/  IMAD.MOV.U32 R6, RZ, RZ, 0x1 ;  /* 0x00000001ff067424 */ /* 0x000fe200078e00ff */
[----:B------:R-:W-:-:S04]  /*1480*/  ISETP.NE.AND P2, PT, R0, RZ, PT ;  /* 0x000000ff0000720c */ /* 0x000fc80003f45270 */
[----:B------:R-:W-:Y:S02]  /*1490*/  SHF.L.U32 R6, R6, 0x1f, RZ ;  /* 0x0000001f06067819 */ /* 0x000fe400000006ff */
[----:B-1----:R-:W-:-:S04]  /*14a0*/  LEA R4, R4, R3, 0x18 ;  /* 0x0000000304047211 */ /* 0x002fc800078ec0ff */
[----:B------:R-:W-:-:S07]  /*14b0*/  LEA R3, R5, R4, 0x3 ;  /* 0x0000000405037211 */ /* 0x000fce00078e18ff */
.L_x_17:
[----:B-1----:R1:W2:Y:S02]  /*14c0*/  SYNCS.PHASECHK.TRANS64.TRYWAIT P1, [R3+URZ+0x3f020], R6 ;  /* 0x03f02006030075a7 */ /* 0x0022a4000802017f */
[----:B--2---:R-:W-:Y:S05]  /*14d0*/  @!P1 NANOSLEEP.SYNCS 0x989680 ;  /* 0x009896800000995d */ /* 0x004fea0003900000 */
[----:B------:R-:W2:Y:S02]  /*14e0*/  @!P1 SYNCS.PHASECHK.TRANS64 P1, [R3+URZ+0x3f020], R6 ;  /* 0x03f02006030095a7 */ /* 0x000ea4000802007f */
[----:B--2---:R-:W-:Y:S05]  /*14f0*/  @!P1 BRA `(.L_x_17) ;  /* 0xfffffffc00f09947 */ /* 0x004fea000383ffff */
[----:B------:R-:W-:Y:S05]  /*1500*/  @P2 BRA `(.L_x_18) ;  /* 0x0000000000142947 */ /* 0x000fea0003800000 */
[----:B------:R-:W-:Y:S01]  /*1510*/  ISETP.NE.AND P1, PT, R11, RZ, PT ;  /* 0x000000ff0b00720c */ /* 0x000fe20003f25270 */
[----:B-1----:R-:W-:-:S04]  /*1520*/  IMAD.MOV.U32 R6, RZ, RZ, 0xe000 ;  /* 0x0000e000ff067424 */ /* 0x002fc800078e00ff */
[----:B------:R2:W-:Y:S08]  /*1530*/  SYNCS.ARRIVE.TRANS64 RZ, [R3+URZ+0x3f000], R6 ;  /* 0x03f0000603ff79a7 */ /* 0x0005f0000800003f */
[----:B------:R-:W-:Y:S05]  /*1540*/  @!P1 BRA `(.L_x_18) ;  /* 0x0000000000049947 */ /* 0x000fea0003800000 */
[----:B------:R-:W-:Y:S01]  /*1550*/  BPT.TRAP 0x1 ;  /* 0x000000040000795c */ /* 0x000fe20000300000 */
.L_x_18:
[----:B------:R-:W-:Y:S01]  /*1560*/  IMAD R4, R5, 0xe000, R4 ;  /* 0x0000e00005047824 */ /* 0x000fe200078e0204 */
[----:B------:R-:W-:Y:S01]  /*1570*/  R2UR UR33, R3 ;  /* 0x00000000032172ca */ /* 0x000fe200000e0000 */
[----:B------:R-:W-:Y:S01]  /*1580*/  ULDC.64 UR4, c[0x0][0x198] ;  /* 0x0000660000047ab9 */ /* 0x000fe20000000a00 */
[----:B------:R-:W-:Y:S01]  /*1590*/  R2UR UR35, R9 ;  /* 0x00000000092372ca */ /* 0x000fe200000e0000 */
[----:B------:R-:W-:Y:S01]  /*15a0*/  UIADD3 UR4, UP0, UR4, 0x1f0, URZ ;  /* 0x000001f004047890 */ /* 0x000fe2000ff1e03f */
[----:B------:R-:W-:Y:S01]  /*15b0*/  R2UR UR14, R4 ;  /* 0x00000000040e72ca */ /* 0x000fe200000e0000 */
[----:B------:R-:W-:Y:S01]  /*15c0*/  UMOV UR6, 0x0 ;  /* 0x0000000000067882 */ /* 0x000fe20000000000 */
[----:B------:R-:W3:Y:S01]  /*15d0*/  S2R R4, SR_CgaCtaId ;  /* 0x0000000000047919 */ /* 0x000ee20000008800 */
[----:B------:R-:W-:Y:S01]  /*15e0*/  UIADD3.X UR5, URZ, UR5, URZ, UP0, !UPT ;  /* 0x000000053f057290 */ /* 0x000fe200087fe43f */
[----:B------:R-:W-:Y:S01]  /*15f0*/  IADD3 R5, R5, 0x1, RZ ;  /* 0x0000000105057810 */ /* 0x000fe20007ffe0ff */
[----:B------:R-:W-:Y:S01]  /*1600*/  UMOV UR7, 0x10000000 ;  /* 0x1000000000077882 */ /* 0x000fe20000000000 */
[----:B------:R-:W-:Y:S01]  /*1610*/  UMOV UR34, URZ ;  /* 0x0000003f00227c82 */ /* 0x000fe20008000000 */
[----:B------:R-:W-:Y:S01]  /*1620*/  UMOV UR36, UR52 ;  /* 0x0000003400247c82 */ /* 0x000fe20008000000 */
[----:B------:R-:W-:Y:S01]  /*1630*/  UMOV UR37, UR53 ;  /* 0x0000003500257c82 */ /* 0x000fe20008000000 */
[----:B------:R-:W-:Y:S01]  /*1640*/  UIADD3 UR33, UR33, 0x3f000, URZ ;  /* 0x0003f00021217890 */ /* 0x000fe2000fffe03f */
[----:B-12---:R-:W-:Y:S01]  /*1650*/  MOV R3, 0x400 ;  /* 0x0000040000037802 */ /* 0x006fe20000000f00 */
[----:B------:R-:W-:Y:S01]  /*1660*/  USHF.L.U32 UR35, UR35, 0x7, URZ ;  /* 0x0000000723237899 */ /* 0x000fe2000800063f */
[C---:B------:R-:W-:Y:S01]  /*1670*/  ISETP.NE.AND P2, PT, R5.reuse, 0x4, PT ;  /* 0x000000040500780c */ /* 0x040fe20003f45270 */
[----:B------:R-:W-:Y:S01]  /*1680*/  UIADD3 UR32, UR14, 0x7000, URZ ;  /* 0x000070000e207890 */ /* 0x000fe2000fffe03f */
[C---:B------:R-:W-:Y:S01]  /*1690*/  ISETP.NE.AND P1, PT, R5.reuse, 0x4, PT ;  /* 0x000000040500780c */ /* 0x040fe20003f25270 */
[----:B------:R-:W-:Y:S01]  /*16a0*/  UIADD3 UR16, UR14, 0x9000, URZ ;  /* 0x000090000e107890 */ /* 0x000fe2000fffe03f */
[----:B------:R-:W-:Y:S01]  /*16b0*/  SEL R5, R5, RZ, P2 ;  /* 0x000000ff05057207 */ /* 0x000fe20001000000 */
[----:B------:R-:W-:Y:S01]  /*16c0*/  UIADD3 UR8, UR14, 0xb000, URZ ;  /* 0x0000b0000e087890 */ /* 0x000fe2000fffe03f */
[----:B------:R-:W-:Y:S01]  /*16d0*/  SEL R6, RZ, 0x1, !P1 ;  /* 0x00000001ff067807 */ /* 0x000fe20004800000 */
        /* <DEDUP_REMOVED lines=11> */
[----:B------:R-:W-:Y:S01]  /*1790*/  UIADD3 UR24, UR14, 0xd000, URZ ;  /* 0x0000d0000e187890 */ /* 0x000fe2000fffe03f */
[----:B------:R-:W-:Y:S01]  /*17a0*/  ISETP.NE.AND P3, PT, R0, RZ, PT ;  /* 0x000000ff0000720c */ /* 0x000fe20003f65270 */
[----:B------:R-:W-:Y:S01]  /*17b0*/  UIADD3 UR48, UR14, 0xf000, URZ ;  /* 0x0000f0000e307890 */ /* 0x000fe2000fffe03f */
        /* <DEDUP_REMOVED lines=10> */
[----:B---3--:R-:W-:-:S02]  /*1860*/  LEA R4, R4, R3, 0x18 ;  /* 0x0000000304047211 */ /* 0x008fc400078ec0ff */
[----:B------:R-:W-:-:S03]  /*1870*/  SHF.L.U32 R3, R6, 0x1f, RZ ;  /* 0x0000001f06037819 */ /* 0x000fc600000006ff */
        /* <DEDUP_REMOVED lines=10> */
.L_x_19:
        /* <DEDUP_REMOVED lines=10> */
.L_x_20:
[----:B------:R-:W-:Y:S01]  /*19c0*/  IMAD R4, R5, 0xe000, R4 ;  /* 0x0000e00005047824 */ /* 0x000fe200078e0204 */
[----:B------:R-:W-:Y:S01]  /*19d0*/  R2UR UR57, R8 ;  /* 0x00000000083972ca */ /* 0x000fe200000e0000 */
[----:B------:R-:W-:Y:S01]  /*19e0*/  ULDC.64 UR4, c[0x0][0x198] ;  /* 0x0000660000047ab9 */ /* 0x000fe20000000a00 */
[----:B------:R-:W-:Y:S01]  /*19f0*/  R2UR UR59, R9 ;  /* 0x00000000093b72ca */ /* 0x000fe200000e0000 */
        /* <DEDUP_REMOVED lines=11> */
[----:B------:R-:W-:Y:S01]  /*1ab0*/  ISETP.NE.AND P1, PT, R5, 0x4, PT ;  /* 0x000000040500780c */ /* 0x000fe20003f25270 */
[----:B------:R-:W-:Y:S01]  /*1ac0*/  USHF.L.U32 UR59, UR59, 0x7, URZ ;  /* 0x000000073b3b7899 */ /* 0x000fe2000800063f */
[----:B------:R-:W-:Y:S01]  /*1ad0*/  IADD3 R9, R9, 0x1, RZ ;  /* 0x0000000109097810 */ /* 0x000fe20007ffe0ff */
[----:B------:R-:W-:Y:S01]  /*1ae0*/  UIADD3 UR56, UR14, 0x7000, URZ ;  /* 0x000070000e387890 */ /* 0x000fe2000fffe03f */
[----:B-12---:R-:W-:Y:S01]  /*1af0*/  SEL R3, RZ, 0x1, P1 ;  /* 0x00000001ff037807 */ /* 0x006fe20000800000 */
[----:B------:R-:W-:Y:S01]  /*1b00*/  UIADD3 UR32, UR14, 0x9000, URZ ;  /* 0x000090000e207890 */ /* 0x000fe2000fffe03f */
[----:B------:R-:W-:Y:S01]  /*1b10*/  SEL R5, R5, RZ, P1 ;  /* 0x000000ff05057207 */ /* 0x000fe20000800000 */
[----:B------:R-:W-:Y:S01]  /*1b20*/  UIADD3 UR8, UR14, 0xb000, URZ ;  /* 0x0000b0000e087890 */ /* 0x000fe2000fffe03f */
[----:B------:R-:W-:Y:S01]  /*1b30*/  LOP3.LUT R6, R6, R3, RZ, 0x3c, !PT ;  /* 0x0000000306067212 */ /* 0x000fe200078e3cff */
[----:B------:R-:W-:Y:S01]  /*1b40*/  UMOV UR36, UR52 ;  /* 0x0000003400247c82 */ /* 0x000fe20008000000 */
[----:B------:R-:W-:Y:S01]  /*1b50*/  UMOV UR37, UR53 ;  /* 0x0000003500257c82 */ /* 0x000fe20008000000 */
        /* <DEDUP_REMOVED lines=29> */
[----:B-1----:R-:W-:Y:S01]  /*1d30*/  UIADD3 UR8, UR14, 0x13000, URZ ;  /* 0x000130000e087890 */ /* 0x002fe2000fffe03f */
[----:B------:R-:W-:-:S08]  /*1d40*/  UMOV UR10, 0xc0 ;  /* 0x000000c0000a7882 */ /* 0x000fd00000000000 */
[----:B------:R2:W-:Y:S02]  /*1d50*/  UTMALDG.4D [UR8], [UR4], desc[UR6] ;  /* 0x00000608040075b4 */ /* 0x0005e40008019000 */
[----:B--2---:R-:W-:Y:S01]  /*1d60*/  NOP ;  /* 0x0000000000007918 */ /* 0x004fe20000000000 */
.L_x_16:
[----:B------:R-:W-:-:S05]  /*1d70*/  IMAD.SHL.U32 R8, R2, 0x2, RZ ;  /* 0x0000000202087824 */ /* 0x000fca00078e00ff */
[----:B------:R-:W-:-:S04]  /*1d80*/  LOP3.LUT R8, R8, 0xfffffffe, RZ, 0x3c, !PT ;  /* 0xfffffffe08087812 */ /* 0x000fc800078e3cff */
[----:B------:R-:W-:-:S07]  /*1d90*/  IADD3 R8, -R8, -0x6, RZ ;  /* 0xfffffffa08087810 */ /* 0x000fce0007ffe1ff */
.L_x_10:
[----:B------:R-:W-:Y:S05]  /*1da0*/  BSYNC B0 ;  /* 0x0000000000007941 */ /* 0x000fea0003800000 */
.L_x_9:
[----:B------:R-:W1:Y:S01]  /*1db0*/  S2R R11, SR_CgaCtaId ;  /* 0x00000000000b7919 */ /* 0x000e620000008800 */
[----:B------:R-:W-:Y:S02]  /*1dc0*/  MOV R2, 0x400 ;  /* 0x0000040000027802 */ /* 0x000fe40000000f00 */
[----:B--2---:R-:W-:Y:S02]  /*1dd0*/  MOV R4, RZ ;  /* 0x000000ff00047202 */ /* 0x004fe40000000f00 */
[----:B------:R-:W-:Y:S02]  /*1de0*/  SHF.L.U32 R3, RZ, 0x1f, RZ ;  /* 0x0000001fff037819 */ /* 0x000fe400000006ff */
[----:B-1----:R-:W-:-:S07]  /*1df0*/  LEA R2, R11, R2, 0x18 ;  /* 0x000000020b027211 */ /* 0x002fce00078ec0ff */
.L_x_21:
[----:B-1----:R1:W2:Y:S02]  /*1e00*/  SYNCS.PHASECHK.TRANS64.TRYWAIT P1, [R2+URZ+0x3f040], R3 ;  /* 0x03f04003020075a7 */ /* 0x0022a4000802017f */
[----:B--2---:R-:W-:Y:S05]  /*1e10*/  @!P1 NANOSLEEP.SYNCS 0x989680 ;  /* 0x009896800000995d */ /* 0x004fea0003900000 */
[----:B------:R-:W2:Y:S02]  /*1e20*/  @!P1 SYNCS.PHASECHK.TRANS64 P1, [R2+URZ+0x3f040], R3 ;  /* 0x03f04003020095a7 */ /* 0x000ea4000802007f */
[----:B--2---:R-:W-:Y:S05]  /*1e30*/  @!P1 BRA `(.L_x_21) ;  /* 0xfffffffc00f09947 */ /* 0x004fea000383ffff */
[----:B------:R-:W2:Y:S01]  /*1e40*/  LDC R11, c[0x0][0x28c] ;  /* 0x0000a300ff0b7b82 */ /* 0x000ea20000000800 */
[----:B-1----:R-:W-:Y:S02]  /*1e50*/  SHF.R.S32.HI R3, RZ, 0x1f, R0 ;  /* 0x0000001fff037819 */ /* 0x002fe40000011400 */
[----:B------:R-:W-:Y:S01]  /*1e60*/  SHF.L.U32 R15, RZ, 0x1f, RZ ;  /* 0x0000001fff0f7819 */ /* 0x000fe200000006ff */
[----:B--2---:R-:W-:Y:S01]  /*1e70*/  VIADD R12, R11, 0x7f ;  /* 0x0000007f0b0c7836 */ /* 0x004fe20000000000 */
[----:B------:R-:W-:-:S04]  /*1e80*/  LEA.HI R11, R3, R0, RZ, 0x5 ;  /* 0x00000000030b7211 */ /* 0x000fc800078f28ff */
[----:B------:R-:W-:Y:S02]  /*1e90*/  SHF.R.S32.HI R13, RZ, 0x1f, R12 ;  /* 0x0000001fff0d7819 */ /* 0x000fe4000001140c */
[----:B------:R-:W-:Y:S02]  /*1ea0*/  SHF.R.S32.HI R11, RZ, 0x5, R11 ;  /* 0x00000005ff0b7819 */ /* 0x000fe4000001140b */
[----:B------:R-:W-:Y:S02]  /*1eb0*/  LEA.HI R13, R13, R12, RZ, 0x7 ;  /* 0x0000000c0d0d7211 */ /* 0x000fe400078f38ff */
[----:B------:R-:W-:Y:S02]  /*1ec0*/  LEA R11, R11, UR43, 0x4 ;  /* 0x0000002b0b0b7c11 */ /* 0x000fe4000f8e20ff */
[----:B------:R-:W-:-:S07]  /*1ed0*/  SHF.R.S32.HI R18, RZ, 0x7, R13 ;  /* 0x00000007ff127819 */ /* 0x000fce000001140d */
.L_x_22:
[----:B-1----:R1:W2:Y:S02]  /*1ee0*/  SYNCS.PHASECHK.TRANS64.TRYWAIT P1, [R2+URZ+0x3f000], R15 ;  /* 0x03f0000f020075a7 */ /* 0x0022a4000802017f */
[----:B--2---:R-:W-:Y:S05]  /*1ef0*/  @!P1 NANOSLEEP.SYNCS 0x989680 ;  /* 0x009896800000995d */ /* 0x004fea0003900000 */
[----:B------:R-:W2:Y:S02]  /*1f00*/  @!P1 SYNCS.PHASECHK.TRANS64 P1, [R2+URZ+0x3f000], R15 ;  /* 0x03f0000f020095a7 */ /* 0x000ea4000802007f */
[----:B--2---:R-:W-:Y:S05]  /*1f10*/  @!P1 BRA `(.L_x_22) ;  /* 0xfffffffc00f09947 */ /* 0x004fea000383ffff */
[----:B------:R-:W-:Y:S01]  /*1f20*/  LEA.HI R3, R3, R0, RZ, 0x2 ;  /* 0x0000000003037211 */ /* 0x000fe200078f10ff */
[----:B------:R-:W-:Y:S05]  /*1f30*/  WARPSYNC.ALL ;  /* 0x0000000000007948 */ /* 0x000fea0003800000 */
[--C-:B------:R-:W-:Y:S02]  /*1f40*/  SHF.R.S32.HI R14, RZ, 0x2, R3.reuse ;  /* 0x00000002ff0e7819 */ /* 0x100fe40000011403 */
[----:B------:R-:W-:Y:S02]  /*1f50*/  SHF.R.S32.HI R13, RZ, 0x1f, R3 ;  /* 0x0000001fff0d7819 */ /* 0x000fe40000011403 */
[----:B------:R-:W-:-:S02]  /*1f60*/  LOP3.LUT R3, R3, 0x7ffffffc, RZ, 0xc0, !PT ;  /* 0x7ffffffc03037812 */ /* 0x000fc400078ec0ff */
[----:B------:R-:W-:Y:S02]  /*1f70*/  LEA.HI R13, R13, R14, RZ, 0x3 ;  /* 0x0000000e0d0d7211 */ /* 0x000fe400078f18ff */
[----:B------:R-:W-:Y:S02]  /*1f80*/  IADD3 R12, -R3, R0, RZ ;  /* 0x00000000030c7210 */ /* 0x000fe40007ffe1ff */
[----:B------:R-:W-:Y:S02]  /*1f90*/  LOP3.LUT R3, R13, 0xfffffff8, RZ, 0xc0, !PT ;  /* 0xfffffff80d037812 */ /* 0x000fe400078ec0ff */
[----:B------:R-:W-:Y:S01]  /*1fa0*/  VIMNMX R221, R18, R221, PT ;  /* 0x000000dd12dd7248 */ /* 0x000fe20003fe0100 */
[----:B------:R-:W-:Y:S01]  /*1fb0*/  IMAD.SHL.U32 R12, R12, 0x2, RZ ;  /* 0x000000020c0c7824 */ /* 0x000fe200078e00ff */
[----:B------:R-:W-:Y:S02]  /*1fc0*/  IADD3 R3, R11, R14, -R3 ;  /* 0x0000000e0b037210 */ /* 0x000fe40007ffe803 */
[C---:B------:R-:W-:Y:S01]  /*1fd0*/  R2UR UR15, R2.reuse ;  /* 0x00000000020f72ca */ /* 0x040fe200000e0000 */
[----:B------:R-:W-:Y:S01]  /*1fe0*/  WARPGROUP.ARRIVE ;  /* 0x00000000000079c5 */ /* 0x000fe20000000000 */
[----:B------:R-:W-:Y:S01]  /*1ff0*/  R2UR UR4, R2 ;  /* 0x00000000020472ca */ /* 0x000fe200000e0000 */
[----:B------:R-:W-:Y:S01]  /*2000*/  UMOV UR7, 0x80000020 ;  /* 0x8000002000077882 */ /* 0x000fe20000000000 */
[----:B------:R-:W-:Y:S01]  /*2010*/  UMOV UR11, 0x80000020 ;  /* 0x80000020000b7882 */ /* 0x000fe20000000000 */
[----:B------:R-:W-:Y:S01]  /*2020*/  UMOV UR5, UR7 ;  /* 0x0000000700057c82 */ /* 0x000fe20008000000 */
[----:B------:R-:W-:Y:S01]  /*2030*/  IMAD.U32 R217, RZ, RZ, UR7 ;  /* 0x00000007ffd97e24 */ /* 0x000fe2000f8e00ff */
[----:B------:R-:W-:Y:S01]  /*2040*/  UMOV UR57, 0x80000020 ;  /* 0x8000002000397882 */ /* 0x000fe20000000000 */
[----:B------:R-:W-:Y:S01]  /*2050*/  IMAD.U32 R215, RZ, RZ, UR11 ;  /* 0x0000000bffd77e24 */ /* 0x000fe2000f8e00ff */
[----:B------:R-:W-:Y:S01]  /*2060*/  UMOV UR45, 0x80000020 ;  /* 0x80000020002d7882 */ /* 0x000fe20000000000 */
[C---:B------:R-:W-:Y:S01]  /*2070*/  IADD3 R14, R12.reuse, 0x8, RZ ;  /* 0x000000080c0e7810 */ /* 0x040fe20007ffe0ff */
[C---:B------:R-:W-:Y:S01]  /*2080*/  VIADD R88, R12.reuse, 0x9 ;  /* 0x000000090c587836 */ /* 0x040fe20000000000 */
[C---:B------:R-:W-:Y:S01]  /*2090*/  ISETP.GE.AND P1, PT, R3.reuse, R12, PT ;  /* 0x0000000c0300720c */ /* 0x040fe20003f26270 */
[----:B------:R-:W-:Y:S01]  /*20a0*/  UIADD3 UR15, UR15, 0x7000, URZ ;  /* 0x000070000f0f7890 */ /* 0x000fe2000fffe03f */
[C---:B------:R-:W-:Y:S01]  /*20b0*/  ISETP.GE.AND P2, PT, R3.reuse, R14, PT ;  /* 0x0000000e0300720c */ /* 0x040fe20003f46270 */
[----:B------:R-:W-:Y:S01]  /*20c0*/  USHF.R.U32.HI UR4, URZ, 0x4, UR4 ;  /* 0x000000043f047899 */ /* 0x000fe20008011604 */
[C---:B------:R-:W-:Y:S01]  /*20d0*/  VIADD R14, R12.reuse, 0x11 ;  /* 0x000000110c0e7836 */ /* 0x040fe20000000000 */
[----:B------:R-:W-:Y:S01]  /*20e0*/  USHF.R.U32.HI UR15, URZ, 0x4, UR15 ;  /* 0x000000043f0f7899 */ /* 0x000fe2000801160f */
[C---:B------:R-:W-:Y:S01]  /*20f0*/  ISETP.GT.AND P6, PT, R3.reuse, R12, PT ;  /* 0x0000000c0300720c */ /* 0x040fe20003fc4270 */
[----:B------:R-:W-:Y:S01]  /*2100*/  ULOP3.LUT UR4, UR4, 0x3fff, URZ, 0xc0, !UPT ;  /* 0x00003fff04047892 */ /* 0x000fe2000f8ec03f */
[C---:B------:R-:W-:Y:S01]  /*2110*/  ISETP.GE.AND P3, PT, R3.reuse, R88, PT ;  /* 0x000000580300720c */ /* 0x040fe20003f66270 */
[----:B------:R-:W-:Y:S01]  /*2120*/  ULOP3.LUT UR15, UR15, 0x3fff, URZ, 0xc0, !UPT ;  /* 0x00003fff0f0f7892 */ /* 0x000fe2000f8ec03f */
[C---:B------:R-:W-:Y:S01]  /*2130*/  ISETP.GE.AND P5, PT, R3.reuse, R14, PT ;  /* 0x0000000e0300720c */ /* 0x040fe20003fa6270 */
[----:B------:R-:W-:Y:S01]  /*2140*/  ULOP3.LUT UR8, UR4, 0x10000, URZ, 0xfc, !UPT ;  /* 0x0001000004087892 */ /* 0x000fe2000f8efc3f */
[C---:B------:R-:W-:Y:S01]  /*2150*/  IADD3 R14, R12.reuse, 0x18, RZ ;  /* 0x000000180c0e7810 */ /* 0x040fe20007ffe0ff */
[----:B------:R-:W-:Y:S01]  /*2160*/  ULOP3.LUT UR14, UR15, 0x10000, URZ, 0xfc, !UPT ;  /* 0x000100000f0e7892 */ /* 0x000fe2000f8efc3f */
[C---:B------:R-:W-:Y:S01]  /*2170*/  IADD3 R11, R3.reuse, 0x8, RZ ;  /* 0x00000008030b7810 */ /* 0x040fe20007ffe0ff */
[----:B------:R-:W-:Y:S01]  /*2180*/  UIADD3 UR56, UR8, 0x502, URZ ;  /* 0x0000050208387890 */ /* 0x000fe2000fffe03f */
[C---:B------:R-:W-:Y:S01]  /*2190*/  IADD3 R90, R12.reuse, 0x10, RZ ;  /* 0x000000100c5a7810 */ /* 0x040fe20007ffe0ff */
[----:B------:R-:W-:Y:S01]  /*21a0*/  UIADD3 UR44, UR8, 0x600, URZ ;  /* 0x00000600082c7890 */ /* 0x000fe2000fffe03f */
[----:B------:R-:W-:Y:S01]  /*21b0*/  IADD3 R88, R12, 0x20, RZ ;  /* 0x000000200c587810 */ /* 0x000fe20007ffe0ff */
[----:B------:R-:W-:Y:S01]  /*21c0*/  UMOV UR6, UR8 ;  /* 0x0000000800067c82 */ /* 0x000fe20008000000 */
[----:B------:R-:W-:Y:S01]  /*21d0*/  ISETP.GE.AND P4, PT, R3, R90, PT ;  /* 0x0000005a0300720c */ /* 0x000fe20003f86270 */
[----:B------:R-:W-:Y:S01]  /*21e0*/  UMOV UR4, UR6 ;  /* 0x0000000600047c82 */ /* 0x000fe20008000000 */
[----:B------:R-:W-:Y:S01]  /*21f0*/  MOV R216, UR6 ;  /* 0x0000000600d87c02 */ /* 0x000fe20008000f00 */
[----:B------:R-:W-:-:S02]  /*2200*/  UMOV UR6, UR14 ;  /* 0x0000000e00067c82 */ /* 0x000fc40008000000 */
[----:B------:R-:W-:Y:S01]  /*2210*/  HGMMA.64x128x16.F32 R24, gdesc[UR4], RZ, !UPT, gsb0 ;  /* 0x01e00000041879f0 */ /* 0x000fe2000c0008ff */
[----:B------:R-:W-:Y:S02]  /*2220*/  UIADD3 UR4, UR8, 0x2, URZ ;  /* 0x0000000208047890 */ /* 0x000fe4000fffe03f */
[----:B------:R-:W-:Y:S01]  /*2230*/  UIADD3 UR6, UR14, 0x2, URZ ;  /* 0x000000020e067890 */ /* 0x000fe2000fffe03f */
[----:B------:R-:W-:Y:S01]  /*2240*/  UMOV UR5, UR11 ;  /* 0x0000000b00057c82 */ /* 0x000fe20008000000 */
[----:B------:R-:W-:Y:S01]  /*2250*/  UMOV UR7, 0x80000020 ;  /* 0x8000002000077882 */ /* 0x000fe20000000000 */
[----:B------:R-:W-:Y:S02]  /*2260*/  UMOV UR11, 0x80000020 ;  /* 0x80000020000b7882 */ /* 0x000fe40000000000 */
[----:B------:R-:W-:Y:S01]  /*2270*/  UMOV UR10, UR4 ;  /* 0x00000004000a7c82 */ /* 0x000fe20008000000 */
[----:B------:R-:W-:Y:S01]  /*2280*/  IMAD.U32 R213, RZ, RZ, UR11 ;  /* 0x0000000bffd57e24 */ /* 0x000fe2000f8e00ff */
[----:B------:R-:W-:Y:S01]  /*2290*/  UMOV UR4, UR10 ;  /* 0x0000000a00047c82 */ /* 0x000fe20008000000 */
[----:B------:R-:W-:Y:S01]  /*22a0*/  MOV R214, UR10 ;  /* 0x0000000a00d67c02 */ /* 0x000fe20008000f00 */
[----:B------:R-:W-:-:S02]  /*22b0*/  WARPGROUP.DEPBAR.LE gsb0, 0x0 ;  /* 0x00008000000079c5 */ /* 0x000fc40000010000 */
[----:B------:R-:W-:-:S06]  /*22c0*/  WARPGROUP.ARRIVE ;  /* 0x00000000000079c5 */ /* 0x000fcc0000000000 */
[----:B------:R-:W-:Y:S01]  /*22d0*/  HGMMA.64x128x16.F32 R24, gdesc[UR4], R24, gsb0 ;  /* 0x01e00000041879f0 */ /* 0x000fe20008000818 */
        /* <DEDUP_REMOVED lines=99> */
[----:B------:R-:W-:-:S03]  /*2910*/  UMOV UR7, 0x80000020 ;  /* 0x8000002000077882 */ /* 0x000fc60000000000 */
[----:B------:R-:W-:Y:S02]  /*2920*/  UMOV UR10, UR4 ;  /* 0x00000004000a7c82 */ /* 0x000fe40008000000 */
[----:B------:R-:W-:Y:S01]  /*2930*/  UMOV UR4, UR10 ;  /* 0x0000000a00047c82 */ /* 0x000fe20008000000 */
[----:B------:R-:W-:Y:S01]  /*2940*/  MOV R18, UR10 ;  /* 0x0000000a00127c02 */ /* 0x000fe20008000f00 */
[----:B------:R-:W-:Y:S02]  /*2950*/  WARPGROUP.DEPBAR.LE gsb0, 0x0 ;  /* 0x00008000000079c5 */ /* 0x000fe40000010000 */
[----:B------:R-:W-:-:S06]  /*2960*/  WARPGROUP.ARRIVE ;  /* 0x00000000000079c5 */ /* 0x000fcc0000000000 */
[----:B------:R-:W-:Y:S01]  /*2970*/  HGMMA.64x128x16.F32 R24, gdesc[UR4], R24, gsb0 ;  /* 0x01e00000041879f0 */ /* 0x000fe20008000818 */
[----:B------:R-:W-:Y:S01]  /*2980*/  UIADD3 UR6, UR14, 0xa02, URZ ;  /* 0x00000a020e067890 */ /* 0x000fe2000fffe03f */
[----:B------:R-:W-:Y:S01]  /*2990*/  UMOV UR4, UR56 ;  /* 0x0000003800047c82 */ /* 0x000fe20008000000 */
[----:B------:R-:W-:Y:S01]  /*29a0*/  UMOV UR5, UR57 ;  /* 0x0000003900057c82 */ /* 0x000fe20008000000 */
[----:B------:R-:W-:Y:S01]  /*29b0*/  UMOV UR7, 0x80000020 ;  /* 0x8000002000077882 */ /* 0x000fe20000000000 */
        /* <DEDUP_REMOVED lines=10> */
[----:B------:R-:W-:Y:S02]  /*2a60*/  UIADD3 UR4, UR8, 0x602, URZ ;  /* 0x0000060208047890 */ /* 0x000fe4000fffe03f */
[----:B------:R-:W-:Y:S01]  /*2a70*/  UIADD3 UR6, UR14, 0xc02, URZ ;  /* 0x00000c020e067890 */ /* 0x000fe2000fffe03f */
[----:B------:R-:W-:Y:S01]  /*2a80*/  UMOV UR5, 0x80000020 ;  /* 0x8000002000057882 */ /* 0x000fe20000000000 */
[----:B------:R-:W-:Y:S01]  /*2a90*/  UMOV UR7, 0x80000020 ;  /* 0x8000002000077882 */ /* 0x000fe20000000000 */
[----:B------:R-:W-:Y:S02]  /*2aa0*/  WARPGROUP.DEPBAR.LE gsb0, 0x0 ;  /* 0x00008000000079c5 */ /* 0x000fe40000010000 */
[----:B------:R-:W-:-:S06]  /*2ab0*/  WARPGROUP.ARRIVE ;  /* 0x00000000000079c5 */ /* 0x000fcc0000000000 */
[----:B------:R-:W-:Y:S01]  /*2ac0*/  HGMMA.64x128x16.F32 R24, gdesc[UR4], R24, gsb0 ;  /* 0x01e00000041879f0 */ /* 0x000fe20008000818 */
[----:B------:R-:W-:Y:S01]  /*2ad0*/  ULDC UR6, c[0x0][0x604] ;  /* 0x0001810000067ab9 */ /* 0x000fe20000000800 */
[----:B------:R-:W-:Y:S01]  /*2ae0*/  ULDC UR7, c[0x0][0x604] ;  /* 0x0001810000077ab9 */ /* 0x000fe20000000800 */
[----:B------:R-:W-:Y:S02]  /*2af0*/  WARPGROUP.DEPBAR.LE gsb0, 0x0 ;  /* 0x00008000000079c5 */ /* 0x000fe40000010000 */
[----:B------:R-:W-:Y:S02]  /*2b00*/  FSEL R24, R24, -INF , P1 ;  /* 0xff80000018187808 */ /* 0x000fe40000800000 */
[----:B------:R-:W-:Y:S02]  /*2b10*/  FSEL R30, R30, -INF , P1 ;  /* 0xff8000001e1e7808 */ /* 0x000fe40000800000 */
[----:B------:R-:W-:Y:S01]  /*2b20*/  ISETP.GE.AND P1, PT, R3, R14, PT ;  /* 0x0000000e0300720c */ /* 0x000fe20003f26270 */
[----:B------:R-:W-:Y:S01]  /*2b30*/  VIADD R14, R12, 0x19 ;  /* 0x000000190c0e7836 */ /* 0x000fe20000000000 */
[----:B------:R-:W-:-:S02]  /*2b40*/  FSEL R25, R25, -INF , P6 ;  /* 0xff80000019197808 */ /* 0x000fc40003000000 */
[----:B------:R-:W-:Y:S02]  /*2b50*/  FSEL R31, R31, -INF , P6 ;  /* 0xff8000001f1f7808 */ /* 0x000fe40003000000 */
[----:B------:R-:W-:Y:S01]  /*2b60*/  ISETP.GE.AND P6, PT, R3, R14, PT ;  /* 0x0000000e0300720c */ /* 0x000fe20003fc6270 */
[----:B------:R-:W-:Y:S01]  /*2b70*/  VIADD R14, R12, 0x21 ;  /* 0x000000210c0e7836 */ /* 0x000fe20000000000 */
[----:B------:R-:W-:Y:S02]  /*2b80*/  FSEL R36, R36, -INF , P1 ;  /* 0xff80000024247808 */ /* 0x000fe40000800000 */
[----:B------:R-:W-:Y:S02]  /*2b90*/  FSEL R42, R42, -INF , P1 ;  /* 0xff8000002a2a7808 */ /* 0x000fe40000800000 */
[----:B------:R-:W-:Y:S02]  /*2ba0*/  FSEL R37, R37, -INF , P6 ;  /* 0xff80000025257808 */ /* 0x000fe40003000000 */
[----:B------:R-:W-:-:S02]  /*2bb0*/  FSEL R43, R43, -INF , P6 ;  /* 0xff8000002b2b7808 */ /* 0x000fc40003000000 */
[----:B------:R-:W-:Y:S02]  /*2bc0*/  FSEL R28, R28, -INF , P2 ;  /* 0xff8000001c1c7808 */ /* 0x000fe40001000000 */
[----:B------:R-:W-:Y:S02]  /*2bd0*/  FSEL R34, R34, -INF , P2 ;  /* 0xff80000022227808 */ /* 0x000fe40001000000 */
[CC--:B------:R-:W-:Y:S02]  /*2be0*/  ISETP.GE.AND P1, PT, R11.reuse, R12.reuse, PT ;  /* 0x0000000c0b00720c */ /* 0x0c0fe40003f26270 */
[----:B------:R-:W-:Y:S02]  /*2bf0*/  ISETP.GT.AND P6, PT, R11, R12, PT ;  /* 0x0000000c0b00720c */ /* 0x000fe40003fc4270 */
[----:B------:R-:W-:Y:S02]  /*2c00*/  ISETP.GE.AND P2, PT, R3, R88, PT ;  /* 0x000000580300720c */ /* 0x000fe40003f46270 */
[----:B------:R-:W-:-:S02]  /*2c10*/  IADD3 R88, R12, 0x28, RZ ;  /* 0x000000280c587810 */ /* 0x000fc40007ffe0ff */
[----:B------:R-:W-:Y:S02]  /*2c20*/  FSEL R26, R26, -INF , P1 ;  /* 0xff8000001a1a7808 */ /* 0x000fe40000800000 */
[----:B------:R-:W-:Y:S02]  /*2c30*/  FSEL R27, R27, -INF , P6 ;  /* 0xff8000001b1b7808 */ /* 0x000fe40003000000 */
[----:B------:R-:W-:Y:S02]  /*2c40*/  FSEL R32, R32, -INF , P4 ;  /* 0xff80000020207808 */ /* 0x000fe40002000000 */
[----:B------:R-:W-:Y:S02]  /*2c50*/  FSEL R38, R38, -INF , P4 ;  /* 0xff80000026267808 */ /* 0x000fe40002000000 */
[----:B------:R-:W-:Y:S02]  /*2c60*/  ISETP.GE.AND P4, PT, R3, R88, PT ;  /* 0x000000580300720c */ /* 0x000fe40003f86270 */
[----:B------:R-:W-:-:S02]  /*2c70*/  IADD3 R88, R12, 0x31, RZ ;  /* 0x000000310c587810 */ /* 0x000fc40007ffe0ff */
[----:B------:R-:W-:Y:S02]  /*2c80*/  FMNMX R13, R26, R27, !PT ;  /* 0x0000001b1a0d7209 */ /* 0x000fe40007800000 */
[----:B------:R-:W-:Y:S02]  /*2c90*/  ISETP.GE.AND P1, PT, R3, R88, PT ;  /* 0x000000580300720c */ /* 0x000fe40003f26270 */
[----:B------:R-:W-:Y:S02]  /*2ca0*/  FMNMX R88, R30, R13, !PT ;  /* 0x0000000d1e587209 */ /* 0x000fe40007800000 */
[----:B------:R-:W-:Y:S02]  /*2cb0*/  FSEL R29, R29, -INF , P3 ;  /* 0xff8000001d1d7808 */ /* 0x000fe40001800000 */
[----:B------:R-:W-:Y:S02]  /*2cc0*/  FSEL R35, R35, -INF , P3 ;  /* 0xff80000023237808 */ /* 0x000fe40001800000 */
[----:B------:R-:W-:-:S02]  /*2cd0*/  FMNMX R13, R31, R88, !PT ;  /* 0x000000581f0d7209 */ /* 0x000fc40007800000 */
[----:B------:R-:W-:Y:S01]  /*2ce0*/  ISETP.GE.AND P3, PT, R3, R14, PT ;  /* 0x0000000e0300720c */ /* 0x000fe20003f66270 */
[----:B------:R-:W-:Y:S01]  /*2cf0*/  VIADD R14, R12, 0x29 ;  /* 0x000000290c0e7836 */ /* 0x000fe20000000000 */
[----:B------:R-:W-:Y:S02]  /*2d00*/  FMNMX R88, R34, R13, !PT ;  /* 0x0000000d22587209 */ /* 0x000fe40007800000 */
[----:B------:R-:W-:Y:S02]  /*2d10*/  FSEL R33, R33, -INF , P5 ;  /* 0xff80000021217808 */ /* 0x000fe40002800000 */
[----:B------:R-:W-:Y:S02]  /*2d20*/  FSEL R39, R39, -INF , P5 ;  /* 0xff80000027277808 */ /* 0x000fe40002800000 */
[----:B------:R-:W-:Y:S01]  /*2d30*/  ISETP.GE.AND P5, PT, R3, R14, PT ;  /* 0x0000000e0300720c */ /* 0x000fe20003fa6270 */
[----:B------:R-:W-:Y:S01]  /*2d40*/  VIADD R14, R12, 0x30 ;  /* 0x000000300c0e7836 */ /* 0x000fe20000000000 */
[----:B-1----:R-:W-:-:S02]  /*2d50*/  FMNMX R15, R35, R88, !PT ;  /* 0x00000058230f7209 */ /* 0x002fc40007800000 */
[----:B------:R-:W-:Y:S02]  /*2d60*/  FSEL R40, R40, -INF , P2 ;  /* 0xff80000028287808 */ /* 0x000fe40001000000 */
[----:B------:R-:W-:Y:S02]  /*2d70*/  FMNMX R88, R38, R15, !PT ;  /* 0x0000000f26587209 */ /* 0x000fe40007800000 */
[----:B------:R-:W-:Y:S01]  /*2d80*/  ISETP.GE.AND P6, PT, R3, R14, PT ;  /* 0x0000000e0300720c */ /* 0x000fe20003fc6270 */
[----:B------:R-:W-:Y:S01]  /*2d90*/  VIADD R14, R12, 0x38 ;  /* 0x000000380c0e7836 */ /* 0x000fe20000000000 */
[----:B------:R-:W-:Y:S02]  /*2da0*/  FMNMX R15, R39, R88, !PT ;  /* 0x00000058270f7209 */ /* 0x000fe40007800000 */
[----:B------:R-:W-:Y:S02]  /*2db0*/  FSEL R46, R46, -INF , P2 ;  /* 0xff8000002e2e7808 */ /* 0x000fe40001000000 */
[----:B------:R-:W-:-:S02]  /*2dc0*/  ISETP.GE.AND P2, PT, R3, R14, PT ;  /* 0x0000000e0300720c */ /* 0x000fc40003f46270 */
[----:B------:R-:W-:Y:S02]  /*2dd0*/  IADD3 R14, R12, 0x39, RZ ;  /* 0x000000390c0e7810 */ /* 0x000fe40007ffe0ff */
[----:B------:R-:W-:Y:S02]  /*2de0*/  FMNMX R90, R42, R15, !PT ;  /* 0x0000000f2a5a7209 */ /* 0x000fe40007800000 */
[----:B------:R-:W-:Y:S02]  /*2df0*/  FSEL R41, R41, -INF , P3 ;  /* 0xff80000029297808 */ /* 0x000fe40001800000 */
[----:B------:R-:W-:Y:S02]  /*2e00*/  FSEL R47, R47, -INF , P3 ;  /* 0xff8000002f2f7808 */ /* 0x000fe40001800000 */
[----:B------:R-:W-:Y:S01]  /*2e10*/  ISETP.GE.AND P3, PT, R3, R14, PT ;  /* 0x0000000e0300720c */ /* 0x000fe20003f66270 */
[----:B------:R-:W-:Y:S01]  /*2e20*/  VIADD R14, R12, 0x40 ;  /* 0x000000400c0e7836 */ /* 0x000fe20000000000 */
[----:B------:R-:W-:-:S02]  /*2e30*/  FMNMX R15, R43, R90, !PT ;  /* 0x0000005a2b0f7209 */ /* 0x000fc40007800000 */
[----:B------:R-:W-:Y:S02]  /*2e40*/  FSEL R44, R44, -INF , P4 ;  /* 0xff8000002c2c7808 */ /* 0x000fe40002000000 */
[----:B------:R-:W-:Y:S02]  /*2e50*/  FMNMX R90, R46, R15, !PT ;  /* 0x0000000f2e5a7209 */ /* 0x000fe40007800000 */
[----:B------:R-:W-:Y:S02]  /*2e60*/  FSEL R50, R50, -INF , P4 ;  /* 0xff80000032327808 */ /* 0x000fe40002000000 */
[----:B------:R-:W-:Y:S02]  /*2e70*/  ISETP.GE.AND P4, PT, R3, R14, PT ;  /* 0x0000000e0300720c */ /* 0x000fe40003f86270 */
[----:B------:R-:W-:Y:S02]  /*2e80*/  IADD3 R14, R12, 0x41, RZ ;  /* 0x000000410c0e7810 */ /* 0x000fe40007ffe0ff */
[----:B------:R-:W-:-:S02]  /*2e90*/  FMNMX R15, R47, R90, !PT ;  /* 0x0000005a2f0f7209 */ /* 0x000fc40007800000 */
[----:B------:R-:W-:Y:S02]  /*2ea0*/  FSEL R45, R45, -INF , P5 ;  /* 0xff8000002d2d7808 */ /* 0x000fe40002800000 */
[----:B------:R-:W-:Y:S02]  /*2eb0*/  FSEL R13, R51, -INF , P5 ;  /* 0xff800000330d7808 */ /* 0x000fe40002800000 */
[----:B------:R-:W-:Y:S01]  /*2ec0*/  ISETP.GE.AND P5, PT, R3, R14, PT ;  /* 0x0000000e0300720c */ /* 0x000fe20003fa6270 */
[----:B------:R-:W-:Y:S01]  /*2ed0*/  VIADD R14, R12, 0x48 ;  /* 0x000000480c0e7836 */ /* 0x000fe20000000000 */
[----:B------:R-:W-:Y:S02]  /*2ee0*/  FMNMX R90, R50, R15, !PT ;  /* 0x0000000f325a7209 */ /* 0x000fe40007800000 */
[----:B------:R-:W-:Y:S02]  /*2ef0*/  FSEL R48, R48, -INF , P6 ;  /* 0xff80000030307808 */ /* 0x000fe40003000000 */
[----:B------:R-:W-:-:S02]  /*2f00*/  FSEL R54, R54, -INF , P6 ;  /* 0xff80000036367808 */ /* 0x000fc40003000000 */
[----:B------:R-:W-:Y:S02]  /*2f10*/  FMNMX R17, R13, R90, !PT ;  /* 0x0000005a0d117209 */ /* 0x000fe40007800000 */
[----:B------:R-:W-:Y:S02]  /*2f20*/  ISETP.GE.AND P6, PT, R3, R14, PT ;  /* 0x0000000e0300720c */ /* 0x000fe40003fc6270 */
[----:B------:R-:W-:Y:S02]  /*2f30*/  IADD3 R14, R12, 0x49, RZ ;  /* 0x000000490c0e7810 */ /* 0x000fe40007ffe0ff */
[----:B------:R-:W-:Y:S02]  /*2f40*/  FMNMX R15, R24, R25, !PT ;  /* 0x00000019180f7209 */ /* 0x000fe40007800000 */
[----:B------:R-:W-:Y:S02]  /*2f50*/  FSEL R88, R55, -INF , P1 ;  /* 0xff80000037587808 */ /* 0x000fe40000800000 */
[----:B------:R-:W-:-:S02]  /*2f60*/  FMNMX R17, R54, R17, !PT ;  /* 0x0000001136117209 */ /* 0x000fc40007800000 */
[----:B------:R-:W-:Y:S02]  /*2f70*/  FSEL R49, R49, -INF , P1 ;  /* 0xff80000031317808 */ /* 0x000fe40000800000 */
[----:B------:R-:W-:Y:S01]  /*2f80*/  ISETP.GE.AND P1, PT, R3, R14, PT ;  /* 0x0000000e0300720c */ /* 0x000fe20003f26270 */
[----:B------:R-:W-:Y:S01]  /*2f90*/  VIADD R14, R12, 0x50 ;  /* 0x000000500c0e7836 */ /* 0x000fe20000000000 */
[----:B------:R-:W-:Y:S02]  /*2fa0*/  FMNMX R90, R28, R15, !PT ;  /* 0x0000000f1c5a7209 */ /* 0x000fe40007800000 */
[----:B------:R-:W-:Y:S02]  /*2fb0*/  FSEL R58, R58, -INF , P2 ;  /* 0xff8000003a3a7808 */ /* 0x000fe40001000000 */
[----:B------:R-:W-:Y:S02]  /*2fc0*/  FMNMX R17, R88, R17, !PT ;  /* 0x0000001158117209 */ /* 0x000fe40007800000 */
[----:B------:R-:W-:-:S02]  /*2fd0*/  FMNMX R15, R29, R90, !PT ;  /* 0x0000005a1d0f7209 */ /* 0x000fc40007800000 */
[----:B------:R-:W-:Y:S02]  /*2fe0*/  FSEL R52, R52, -INF , P2 ;  /* 0xff80000034347808 */ /* 0x000fe40001000000 */
[----:B------:R-:W-:Y:S02]  /*2ff0*/  ISETP.GE.AND P2, PT, R3, R14, PT ;  /* 0x0000000e0300720c */ /* 0x000fe40003f46270 */
[----:B------:R-:W-:Y:S02]  /*3000*/  FSEL R59, R59, -INF , P3 ;  /* 0xff8000003b3b7808 */ /* 0x000fe40001800000 */
[----:B------:R-:W-:Y:S02]  /*3010*/  FMNMX R92, R58, R17, !PT ;  /* 0x000000113a5c7209 */ /* 0x000fe40007800000 */
[----:B------:R-:W-:Y:S02]  /*3020*/  IADD3 R14, R12, 0x51, RZ ;  /* 0x000000510c0e7810 */ /* 0x000fe40007ffe0ff */
[----:B------:R-:W-:-:S02]  /*3030*/  FMNMX R90, R32, R15, !PT ;  /* 0x0000000f205a7209 */ /* 0x000fc40007800000 */
[----:B------:R-:W-:Y:S02]  /*3040*/  FSEL R53, R53, -INF , P3 ;  /* 0xff80000035357808 */ /* 0x000fe40001800000 */
[----:B------:R-:W-:Y:S02]  /*3050*/  FSEL R62, R62, -INF , P4 ;  /* 0xff8000003e3e7808 */ /* 0x000fe40002000000 */
[----:B------:R-:W-:Y:S02]  /*3060*/  FMNMX R17, R59, R92, !PT ;  /* 0x0000005c3b117209 */ /* 0x000fe40007800000 */
[----:B------:R-:W-:Y:S01]  /*3070*/  ISETP.GE.AND P3, PT, R3, R14, PT ;  /* 0x0000000e0300720c */ /* 0x000fe20003f66270 */
[----:B------:R-:W-:Y:S01]  /*3080*/  VIADD R14, R12, 0x58 ;  /* 0x000000580c0e7836 */ /* 0x000fe20000000000 */
[----:B------:R-:W-:Y:S02]  /*3090*/  FMNMX R15, R33, R90, !PT ;  /* 0x0000005a210f7209 */ /* 0x000fe40007800000 */
[----:B------:R-:W-:-:S02]  /*30a0*/  FSEL R63, R63, -INF , P5 ;  /* 0xff8000003f3f7808 */ /* 0x000fc40002800000 */
[----:B------:R-:W-:Y:S02]  /*30b0*/  FMNMX R92, R62, R17, !PT ;  /* 0x000000113e5c7209 */ /* 0x000fe40007800000 */
[----:B------:R-:W-:Y:S02]  /*30c0*/  FSEL R56, R56, -INF , P4 ;  /* 0xff80000038387808 */ /* 0x000fe40002000000 */
[----:B------:R-:W-:Y:S02]  /*30d0*/  FMNMX R90, R36, R15, !PT ;  /* 0x0000000f245a7209 */ /* 0x000fe40007800000 */
[----:B------:R-:W-:Y:S02]  /*30e0*/  ISETP.GE.AND P4, PT, R3, R14, PT ;  /* 0x0000000e0300720c */ /* 0x000fe40003f86270 */
[----:B------:R-:W-:Y:S02]  /*30f0*/  IADD3 R14, R12, 0x59, RZ ;  /* 0x000000590c0e7810 */ /* 0x000fe40007ffe0ff */
[----:B------:R-:W-:-:S02]  /*3100*/  FSEL R66, R66, -INF , P6 ;  /* 0xff80000042427808 */ /* 0x000fc40003000000 */
[----:B------:R-:W-:Y:S02]  /*3110*/  FMNMX R17, R63, R92, !PT ;  /* 0x0000005c3f117209 */ /* 0x000fe40007800000 */
[----:B------:R-:W-:Y:S02]  /*3120*/  FMNMX R15, R37, R90, !PT ;  /* 0x0000005a250f7209 */ /* 0x000fe40007800000 */
[----:B------:R-:W-:Y:S02]  /*3130*/  FSEL R57, R57, -INF , P5 ;  /* 0xff80000039397808 */ /* 0x000fe40002800000 */
[----:B------:R-:W-:Y:S01]  /*3140*/  ISETP.GE.AND P5, PT, R3, R14, PT ;  /* 0x0000000e0300720c */ /* 0x000fe20003fa6270 */
[----:B------:R-:W-:Y:S01]  /*3150*/  VIADD R14, R12, 0x60 ;  /* 0x000000600c0e7836 */ /* 0x000fe20000000000 */
[----:B------:R-:W-:Y:S02]  /*3160*/  FSEL R67, R67, -INF , P1 ;  /* 0xff80000043437808 */ /* 0x000fe40000800000 */
[----:B------:R-:W-:-:S02]  /*3170*/  FMNMX R92, R66, R17, !PT ;  /* 0x00000011425c7209 */ /* 0x000fc40007800000 */
[----:B------:R-:W-:Y:S02]  /*3180*/  FMNMX R90, R40, R15, !PT ;  /* 0x0000000f285a7209 */ /* 0x000fe40007800000 */
[----:B------:R-:W-:Y:S02]  /*3190*/  FSEL R70, R70, -INF , P2 ;  /* 0xff80000046467808 */ /* 0x000fe40001000000 */
[----:B------:R-:W-:Y:S02]  /*31a0*/  FMNMX R17, R67, R92, !PT ;  /* 0x0000005c43117209 */ /* 0x000fe40007800000 */
[----:B------:R-:W-:Y:S02]  /*31b0*/  FSEL R60, R60, -INF , P6 ;  /* 0xff8000003c3c7808 */ /* 0x000fe40003000000 */
[----:B------:R-:W-:Y:S02]  /*31c0*/  ISETP.GE.AND P6, PT, R3, R14, PT ;  /* 0x0000000e0300720c */ /* 0x000fe40003fc6270 */
[----:B------:R-:W-:-:S02]  /*31d0*/  FMNMX R15, R41, R90, !PT ;  /* 0x0000005a290f7209 */ /* 0x000fc40007800000 */
[----:B------:R-:W-:Y:S02]  /*31e0*/  IADD3 R14, R12, 0x61, RZ ;  /* 0x000000610c0e7810 */ /* 0x000fe40007ffe0ff */
[----:B------:R-:W-:Y:S02]  /*31f0*/  FSEL R71, R71, -INF , P3 ;  /* 0xff80000047477808 */ /* 0x000fe40001800000 */
[----:B------:R-:W-:Y:S02]  /*3200*/  FMNMX R92, R70, R17, !PT ;  /* 0x00000011465c7209 */ /* 0x000fe40007800000 */
[----:B------:R-:W-:Y:S02]  /*3210*/  FSEL R61, R61, -INF , P1 ;  /* 0xff8000003d3d7808 */ /* 0x000fe40000800000 */
[----:B------:R-:W-:Y:S02]  /*3220*/  FMNMX R90, R44, R15, !PT ;  /* 0x0000000f2c5a7209 */ /* 0x000fe40007800000 */
[----:B------:R-:W-:Y:S01]  /*3230*/  ISETP.GE.AND P1, PT, R3, R14, PT ;  /* 0x0000000e0300720c */ /* 0x000fe20003f26270 */
[----:B------:R-:W-:Y:S01]  /*3240*/  VIADD R14, R12, 0x68 ;  /* 0x000000680c0e7836 */ /* 0x000fe20000000000 */
[----:B------:R-:W-:-:S02]  /*3250*/  FSEL R74, R74, -INF , P4 ;  /* 0xff8000004a4a7808 */ /* 0x000fc40002000000 */
[----:B------:R-:W-:Y:S02]  /*3260*/  FMNMX R17, R71, R92, !PT ;  /* 0x0000005c47117209 */ /* 0x000fe40007800000 */
[----:B------:R-:W-:Y:S02]  /*3270*/  FMNMX R15, R45, R90, !PT ;  /* 0x0000005a2d0f7209 */ /* 0x000fe40007800000 */
[----:B------:R-:W-:Y:S02]  /*3280*/  FSEL R64, R64, -INF , P2 ;  /* 0xff80000040407808 */ /* 0x000fe40001000000 */
[----:B------:R-:W-:Y:S02]  /*3290*/  FSEL R75, R75, -INF , P5 ;  /* 0xff8000004b4b7808 */ /* 0x000fe40002800000 */
[----:B------:R-:W-:Y:S02]  /*32a0*/  FMNMX R92, R74, R17, !PT ;  /* 0x000000114a5c7209 */ /* 0x000fe40007800000 */
[----:B------:R-:W-:-:S02]  /*32b0*/  ISETP.GE.AND P2, PT, R3, R14, PT ;  /* 0x0000000e0300720c */ /* 0x000fc40003f46270 */
[----:B------:R-:W-:Y:S02]  /*32c0*/  IADD3 R14, R12, 0x69, RZ ;  /* 0x000000690c0e7810 */ /* 0x000fe40007ffe0ff */
[----:B------:R-:W-:Y:S02]  /*32d0*/  FMNMX R90, R48, R15, !PT ;  /* 0x0000000f305a7209 */ /* 0x000fe40007800000 */
[----:B------:R-:W-:Y:S02]  /*32e0*/  FSEL R78, R78, -INF , P6 ;  /* 0xff8000004e4e7808 */ /* 0x000fe40003000000 */
[----:B------:R-:W-:Y:S02]  /*32f0*/  FMNMX R17, R75, R92, !PT ;  /* 0x0000005c4b117209 */ /* 0x000fe40007800000 */
[----:B------:R-:W-:Y:S02]  /*3300*/  FSEL R65, R65, -INF , P3 ;  /* 0xff80000041417808 */ /* 0x000fe40001800000 */
[----:B------:R-:W-:Y:S01]  /*3310*/  ISETP.GE.AND P3, PT, R3, R14, PT ;  /* 0x0000000e0300720c */ /* 0x000fe20003f66270 */
[----:B------:R-:W-:Y:S01]  /*3320*/  VIADD R14, R12, 0x70 ;  /* 0x000000700c0e7836 */ /* 0x000fe20000000000 */
[----:B------:R-:W-:-:S02]  /*3330*/  FMNMX R15, R49, R90, !PT ;  /* 0x0000005a310f7209 */ /* 0x000fc40007800000 */
[----:B------:R-:W-:Y:S02]  /*3340*/  FSEL R79, R79, -INF , P1 ;  /* 0xff8000004f4f7808 */ /* 0x000fe40000800000 */
[----:B------:R-:W-:Y:S02]  /*3350*/  FMNMX R92, R78, R17, !PT ;  /* 0x000000114e5c7209 */ /* 0x000fe40007800000 */
[----:B------:R-:W-:Y:S02]  /*3360*/  FMNMX R90, R52, R15, !PT ;  /* 0x0000000f345a7209 */ /* 0x000fe40007800000 */
[----:B------:R-:W-:Y:S02]  /*3370*/  FSEL R68, R68, -INF , P4 ;  /* 0xff80000044447808 */ /* 0x000fe40002000000 */
[----:B------:R-:W-:Y:S02]  /*3380*/  ISETP.GE.AND P4, PT, R3, R14, PT ;  /* 0x0000000e0300720c */ /* 0x000fe40003f86270 */
[----:B------:R-:W-:-:S02]  /*3390*/  FSEL R82, R82, -INF , P2 ;  /* 0xff80000052527808 */ /* 0x000fc40001000000 */
[----:B------:R-:W-:Y:S02]  /*33a0*/  FMNMX R17, R79, R92, !PT ;  /* 0x0000005c4f117209 */ /* 0x000fe40007800000 */
[----:B------:R-:W-:Y:S02]  /*33b0*/  IADD3 R14, R12, 0x71, RZ ;  /* 0x000000710c0e7810 */ /* 0x000fe40007ffe0ff */
[----:B------:R-:W-:Y:S02]  /*33c0*/  FMNMX R15, R53, R90, !PT ;  /* 0x0000005a350f7209 */ /* 0x000fe40007800000 */
[----:B------:R-:W-:Y:S02]  /*33d0*/  FSEL R69, R69, -INF , P5 ;  /* 0xff80000045457808 */ /* 0x000fe40002800000 */
[----:B------:R-:W-:Y:S02]  /*33e0*/  FSEL R83, R83, -INF , P3 ;  /* 0xff80000053537808 */ /* 0x000fe40001800000 */
[----:B------:R-:W-:-:S02]  /*33f0*/  FMNMX R90, R82, R17, !PT ;  /* 0x00000011525a7209 */ /* 0x000fc40007800000 */
[----:B------:R-:W-:Y:S02]  /*3400*/  ISETP.GE.AND P5, PT, R3, R14, PT ;  /* 0x0000000e0300720c */ /* 0x000fe40003fa6270 */
[----:B------:R-:W-:Y:S02]  /*3410*/  FMNMX R14, R56, R15, !PT ;  /* 0x0000000f380e7209 */ /* 0x000fe40007800000 */
[----:B------:R-:W-:Y:S02]  /*3420*/  FSEL R86, R86, -INF , P4 ;  /* 0xff80000056567808 */ /* 0x000fe40002000000 */
[----:B------:R-:W-:Y:S02]  /*3430*/  FMNMX R17, R83, R90, !PT ;  /* 0x0000005a53117209 */ /* 0x000fe40007800000 */
[----:B------:R-:W-:Y:S02]  /*3440*/  FMNMX R15, R57, R14, !PT ;  /* 0x0000000e390f7209 */ /* 0x000fe40007800000 */
[----:B------:R-:W-:-:S02]  /*3450*/  FSEL R87, R87, -INF , P5 ;  /* 0xff80000057577808 */ /* 0x000fc40002800000 */
[----:B------:R-:W-:Y:S02]  /*3460*/  FMNMX R90, R86, R17, !PT ;  /* 0x00000011565a7209 */ /* 0x000fe40007800000 */
[----:B------:R-:W-:Y:S02]  /*3470*/  FMNMX R14, R60, R15, !PT ;  /* 0x0000000f3c0e7209 */ /* 0x000fe40007800000 */
[----:B------:R-:W-:Y:S02]  /*3480*/  FMNMX R90, R87, R90, !PT ;  /* 0x0000005a575a7209 */ /* 0x000fe40007800000 */
[----:B------:R-:W-:Y:S02]  /*3490*/  FMNMX R15, R61, R14, !PT ;  /* 0x0000000e3d0f7209 */ /* 0x000fe40007800000 */
[----:B------:R-:W-:Y:S01]  /*34a0*/  FSEL R72, R72, -INF , P6 ;  /* 0xff80000048487808 */ /* 0x000fe20003000000 */
[----:B------:R-:W1:Y:S01]  /*34b0*/  SHFL.BFLY PT, R17, R90, 0x1, 0x1f ;  /* 0x0c201f005a117f89 */ /* 0x000e6200000e0000 */
[----:B------:R-:W-:-:S02]  /*34c0*/  FMNMX R14, R64, R15, !PT ;  /* 0x0000000f400e7209 */ /* 0x000fc40007800000 */
[----:B------:R-:W-:Y:S02]  /*34d0*/  FSEL R73, R73, -INF , P1 ;  /* 0xff80000049497808 */ /* 0x000fe40000800000 */
[----:B------:R-:W-:Y:S02]  /*34e0*/  FMNMX R15, R65, R14, !PT ;  /* 0x0000000e410f7209 */ /* 0x000fe40007800000 */
[----:B------:R-:W-:Y:S02]  /*34f0*/  FSEL R76, R76, -INF , P2 ;  /* 0xff8000004c4c7808 */ /* 0x000fe40001000000 */
[----:B------:R-:W-:Y:S02]  /*3500*/  FMNMX R14, R68, R15, !PT ;  /* 0x0000000f440e7209 */ /* 0x000fe40007800000 */
[----:B------:R-:W-:Y:S02]  /*3510*/  FSEL R77, R77, -INF , P3 ;  /* 0xff8000004d4d7808 */ /* 0x000fe40001800000 */
[----:B------:R-:W-:-:S02]  /*3520*/  FMNMX R15, R69, R14, !PT ;  /* 0x0000000e450f7209 */ /* 0x000fc40007800000 */
[----:B------:R-:W-:Y:S02]  /*3530*/  FSEL R80, R80, -INF , P4 ;  /* 0xff80000050507808 */ /* 0x000fe40002000000 */
[----:B------:R-:W-:Y:S02]  /*3540*/  FMNMX R14, R72, R15, !PT ;  /* 0x0000000f480e7209 */ /* 0x000fe40007800000 */
[----:B------:R-:W-:Y:S02]  /*3550*/  FSEL R81, R81, -INF , P5 ;  /* 0xff80000051517808 */ /* 0x000fe40002800000 */
[----:B------:R-:W-:Y:S01]  /*3560*/  FMNMX R15, R73, R14, !PT ;  /* 0x0000000e490f7209 */ /* 0x000fe20007800000 */
[----:B------:R-:W-:Y:S01]  /*3570*/  VIADD R14, R12, 0x78 ;  /* 0x000000780c0e7836 */ /* 0x000fe20000000000 */
[----:B-1----:R-:W-:Y:S02]  /*3580*/  FMNMX R17, R90, R17, !PT ;  /* 0x000000115a117209 */ /* 0x002fe40007800000 */
[----:B------:R-:W-:-:S02]  /*3590*/  FMNMX R90, R76, R15, !PT ;  /* 0x0000000f4c5a7209 */ /* 0x000fc40007800000 */
[----:B------:R-:W-:Y:S01]  /*35a0*/  ISETP.GE.AND P1, PT, R3, R14, PT ;  /* 0x0000000e0300720c */ /* 0x000fe20003f26270 */
[----:B------:R-:W1:Y:S01]  /*35b0*/  SHFL.BFLY PT, R92, R17, 0x2, 0x1f ;  /* 0x0c401f00115c7f89 */ /* 0x000e6200000e0000 */
[----:B------:R-:W-:Y:S02]  /*35c0*/  FMNMX R15, R77, R90, !PT ;  /* 0x0000005a4d0f7209 */ /* 0x000fe40007800000 */
[----:B------:R-:W-:Y:S02]  /*35d0*/  IADD3 R14, R12, 0x79, RZ ;  /* 0x000000790c0e7810 */ /* 0x000fe40007ffe0ff */
[----:B------:R-:W-:Y:S02]  /*35e0*/  FMNMX R90, R80, R15, !PT ;  /* 0x0000000f505a7209 */ /* 0x000fe40007800000 */
[----:B------:R-:W-:Y:S02]  /*35f0*/  ISETP.GE.AND P2, PT, R3, R14, PT ;  /* 0x0000000e0300720c */ /* 0x000fe40003f46270 */
[----:B------:R-:W-:-:S02]  /*3600*/  FSEL R84, R84, -INF , P1 ;  /* 0xff80000054547808 */ /* 0x000fc40000800000 */
[----:B------:R-:W-:Y:S02]  /*3610*/  FMNMX R15, R81, R90, !PT ;  /* 0x0000005a510f7209 */ /* 0x000fe40007800000 */
[----:B------:R-:W-:Y:S02]  /*3620*/  FSEL R85, R85, -INF , P2 ;  /* 0xff80000055557808 */ /* 0x000fe40001000000 */
[----:B------:R-:W-:-:S04]  /*3630*/  FMNMX R14, R84, R15, !PT ;  /* 0x0000000f540e7209 */ /* 0x000fc80007800000 */
[----:B------:R-:W-:-:S05]  /*3640*/  FMNMX R14, R85, R14, !PT ;  /* 0x0000000e550e7209 */ /* 0x000fca0007800000 */
[----:B------:R-:W2:Y:S01]  /*3650*/  SHFL.BFLY PT, R15, R14, 0x1, 0x1f ;  /* 0x0c201f000e0f7f89 */ /* 0x000ea200000e0000 */
[----:B-1----:R-:W-:-:S04]  /*3660*/  FMNMX R211, R17, R92, !PT ;  /* 0x0000005c11d37209 */ /* 0x002fc80007800000 */
[----:B------:R-:W-:-:S04]  /*3670*/  FSETP.NEU.AND P1, PT, R211, -INF , PT ;  /* 0xff800000d300780b */ /* 0x000fc80003f2d000 */
[----:B------:R-:W-:-:S05]  /*3680*/  FSEL R17, R211, RZ, P1 ;  /* 0x000000ffd3117208 */ /* 0x000fca0000800000 */
[----:B------:R-:W-:Y:S01]  /*3690*/  FMUL R91, R17, UR6 ;  /* 0x00000006115b7c20 */ /* 0x000fe20008400000 */
[----:B------:R-:W-:-:S03]  /*36a0*/  ULDC UR6, c[0x0][0x604] ;  /* 0x0001810000067ab9 */ /* 0x000fc60000000800 */
[----:B------:R-:W-:Y:S01]  /*36b0*/  FFMA R26, R26, UR6, -R91 ;  /* 0x000000061a1a7c23 */ /* 0x000fe2000800085b */
[----:B------:R-:W-:-:S04]  /*36c0*/  ULDC UR6, c[0x0][0x604] ;  /* 0x0001810000067ab9 */ /* 0x000fc80000000800 */
[----:B------:R-:W-:Y:S02]  /*36d0*/  FSETP.GEU.AND P1, PT, R26, -126, PT ;  /* 0xc2fc00001a00780b */ /* 0x000fe40003f2e000 */
[----:B--2---:R-:W-:Y:S01]  /*36e0*/  FMNMX R210, R14, R15, !PT ;  /* 0x0000000f0ed27209 */ /* 0x004fe20007800000 */
[--C-:B------:R-:W-:Y:S01]  /*36f0*/  FFMA R15, R27, UR6, -R91.reuse ;  /* 0x000000061b0f7c23 */ /* 0x100fe2000800085b */
[----:B------:R-:W-:Y:S02]  /*3700*/  ULDC UR6, c[0x0][0x604] ;  /* 0x0001810000067ab9 */ /* 0x000fe40000000800 */
[--C-:B------:R-:W-:Y:S01]  /*3710*/  FFMA R30, R30, UR6, -R91.reuse ;  /* 0x000000061e1e7c23 */ /* 0x100fe2000800085b */
[----:B------:R-:W1:Y:S01]  /*3720*/  SHFL.BFLY PT, R17, R210, 0x2, 0x1f ;  /* 0x0c401f00d2117f89 */ /* 0x000e6200000e0000 */
[----:B------:R-:W-:Y:S01]  /*3730*/  ULDC UR6, c[0x0][0x604] ;  /* 0x0001810000067ab9 */ /* 0x000fe20000000800 */
[----:B------:R-:W-:Y:S01]  /*3740*/  FSETP.GEU.AND P4, PT, R15, -126, PT ;  /* 0xc2fc00000f00780b */ /* 0x000fe20003f8e000 */
[--C-:B------:R-:W-:Y:S01]  /*3750*/  FFMA R31, R31, UR6, -R91.reuse ;  /* 0x000000061f1f7c23 */ /* 0x100fe2000800085b */
[----:B------:R-:W-:Y:S01]  /*3760*/  ULDC UR6, c[0x0][0x604] ;  /* 0x0001810000067ab9 */ /* 0x000fe20000000800 */
[----:B------:R-:W-:Y:S01]  /*3770*/  FSETP.GEU.AND P3, PT, R30, -126, PT ;  /* 0xc2fc00001e00780b */ /* 0x000fe20003f6e000 */
[----:B------:R-:W-:Y:S01]  /*3780*/  @!P1 FMUL R26, R26, 0.5 ;  /* 0x3f0000001a1a9820 */ /* 0x000fe20000400000 */
[--C-:B------:R-:W-:Y:S01]  /*3790*/  FFMA R34, R34, UR6, -R91.reuse ;  /* 0x0000000622227c23 */ /* 0x100fe2000800085b */
[----:B------:R-:W-:Y:S01]  /*37a0*/  ULDC UR6, c[0x0][0x604] ;  /* 0x0001810000067ab9 */ /* 0x000fe20000000800 */
[----:B------:R-:W-:Y:S01]  /*37b0*/  FSETP.GEU.AND P2, PT, R31, -126, PT ;  /* 0xc2fc00001f00780b */ /* 0x000fe20003f4e000 */
[----:B------:R-:W2:Y:S01]  /*37c0*/  MUFU.EX2 R14, R26 ;  /* 0x0000001a000e7308 */ /* 0x000ea20000000800 */
[----:B------:R-:W-:Y:S01]  /*37d0*/  FFMA R35, R35, UR6, -R91 ;  /* 0x0000000623237c23 */ /* 0x000fe2000800085b */
[----:B------:R-:W-:Y:S01]  /*37e0*/  FSETP.GEU.AND P6, PT, R34, -126, PT ;  /* 0xc2fc00002200780b */ /* 0x000fe20003fce000 */
[----:B------:R-:W-:-:S02]  /*37f0*/  ULDC UR6, c[0x0][0x604] ;  /* 0x0001810000067ab9 */ /* 0x000fc40000000800 */
[----:B------:R-:W-:Y:S01]  /*3800*/  @!P4 FMUL R15, R15, 0.5 ;  /* 0x3f0000000f0fc820 */ /* 0x000fe20000400000 */
[--C-:B------:R-:W-:Y:S01]  /*3810*/  FFMA R38, R38, UR6, -R91.reuse ;  /* 0x0000000626267c23 */ /* 0x100fe2000800085b */
[----:B------:R-:W-:Y:S01]  /*3820*/  ULDC UR6, c[0x0][0x604] ;  /* 0x0001810000067ab9 */ /* 0x000fe20000000800 */
[----:B------:R-:W-:Y:S01]  /*3830*/  @!P3 FMUL R30, R30, 0.5 ;  /* 0x3f0000001e1eb820 */ /* 0x000fe20000400000 */
[--C-:B------:R-:W-:Y:S01]  /*3840*/  FFMA R39, R39, UR6, -R91.reuse ;  /* 0x0000000627277c23 */ /* 0x100fe2000800085b */
[----:B------:R-:W-:Y:S01]  /*3850*/  ULDC UR6, c[0x0][0x604] ;  /* 0x0001810000067ab9 */ /* 0x000fe20000000800 */
[----:B------:R-:W3:Y:S01]  /*3860*/  MUFU.EX2 R15, R15 ;  /* 0x0000000f000f7308 */ /* 0x000ee20000000800 */
[----:B------:R-:W-:Y:S01]  /*3870*/  @!P2 FMUL R31, R31, 0.5 ;  /* 0x3f0000001f1fa820 */ /* 0x000fe20000400000 */
[--C-:B------:R-:W-:Y:S01]  /*3880*/  FFMA R27, R42, UR6, -R91.reuse ;  /* 0x000000062a1b7c23 */ /* 0x100fe2000800085b */
[----:B-1----:R-:W-:Y:S01]  /*3890*/  FMNMX R210, R210, R17, !PT ;  /* 0x00000011d2d27209 */ /* 0x002fe20007800000 */
[----:B------:R-:W-:Y:S01]  /*38a0*/  @!P6 FMUL R34, R34, 0.5 ;  /* 0x3f0000002222e820 */ /* 0x000fe20000400000 */
[----:B------:R-:W-:Y:S01]  /*38b0*/  ULDC UR6, c[0x0][0x604] ;  /* 0x0001810000067ab9 */ /* 0x000fe20000000800 */
[----:B--2---:R-:W-:Y:S01]  /*38c0*/  @!P1 FMUL R14, R14, R14 ;  /* 0x0000000e0e0e9220 */ /* 0x004fe20000400000 */
[----:B------:R-:W-:Y:S01]  /*38d0*/  FSETP.NEU.AND P5, PT, R210, -INF , PT ;  /* 0xff800000d200780b */ /* 0x000fe20003fad000 */
[----:B------:R-:W1:Y:S01]  /*38e0*/  MUFU.EX2 R55, R30 ;  /* 0x0000001e00377308 */ /* 0x000e620000000800 */
[----:B------:R-:W-:Y:S01]  /*38f0*/  FSETP.GEU.AND P1, PT, R38, -126, PT ;  /* 0xc2fc00002600780b */ /* 0x000fe20003f2e000 */
[--C-:B------:R-:W-:Y:S01]  /*3900*/  FFMA R43, R43, UR6, -R91.reuse ;  /* 0x000000062b2b7c23 */ /* 0x100fe2000800085b */
[----:B------:R-:W-:Y:S01]  /*3910*/  FSEL R89, R210, RZ, P5 ;  /* 0x000000ffd2597208 */ /* 0x000fe20002800000 */
[----:B------:R-:W-:Y:S01]  /*3920*/  ULDC UR6, c[0x0][0x604] ;  /* 0x0001810000067ab9 */ /* 0x000fe20000000800 */
[----:B------:R-:W-:Y:S01]  /*3930*/  FSETP.GEU.AND P5, PT, R35, -126, PT ;  /* 0xc2fc00002300780b */ /* 0x000fe20003fae000 */
[--C-:B------:R-:W-:Y:S01]  /*3940*/  FFMA R46, R46, UR6, -R91.reuse ;  /* 0x000000062e2e7c23 */ /* 0x100fe2000800085b */
[----:B------:R-:W-:Y:S01]  /*3950*/  ULDC UR6, c[0x0][0x604] ;  /* 0x0001810000067ab9 */ /* 0x000fe20000000800 */
[----:B------:R-:W2:Y:S01]  /*3960*/  MUFU.EX2 R17, R34 ;  /* 0x0000002200117308 */ /* 0x000ea20000000800 */
[----:B---3--:R-:W-:Y:S01]  /*3970*/  @!P4 FMUL R15, R15, R15 ;  /* 0x0000000f0f0fc220 */ /* 0x008fe20000400000 */
[----:B------:R-:W-:Y:S01]  /*3980*/  FSETP.GEU.AND P4, PT, R39, -126, PT ;  /* 0xc2fc00002700780b */ /* 0x000fe20003f8e000 */
[----:B------:R-:W-:Y:S01]  /*3990*/  FFMA R42, R47, UR6, -R91 ;  /* 0x000000062f2a7c23 */ /* 0x000fe2000800085b */
[----:B------:R-:W-:-:S02]  /*39a0*/  ULDC UR6, c[0x0][0x604] ;  /* 0x0001810000067ab9 */ /* 0x000fc40000000800 */
[----:B------:R-:W-:Y:S02]  /*39b0*/  @!P1 FMUL R38, R38, 0.5 ;  /* 0x3f00000026269820 */ /* 0x000fe40000400000 */
[----:B------:R3:W4:Y:S01]  /*39c0*/  MUFU.EX2 R26, R31 ;  /* 0x0000001f001a7308 */ /* 0x0007220000000800 */
[----:B-1----:R-:W-:Y:S01]  /*39d0*/  @!P3 FMUL R55, R55, R55 ;  /* 0x000000373737b220 */ /* 0x002fe20000400000 */
[----:B------:R-:W-:Y:S01]  /*39e0*/  @!P5 FMUL R35, R35, 0.5 ;  /* 0x3f0000002323d820 */ /* 0x000fe20000400000 */
[----:B------:R-:W-:-:S04]  /*39f0*/  FSETP.GEU.AND P3, PT, R27, -126, PT ;  /* 0xc2fc00001b00780b */ /* 0x000fc80003f6e000 */
[----:B------:R-:W-:Y:S01]  /*3a00*/  @!P4 FMUL R39, R39, 0.5 ;  /* 0x3f0000002727c820 */ /* 0x000fe20000400000 */
[----:B------:R-:W1:Y:S01]  /*3a10*/  MUFU.EX2 R30, R35 ;  /* 0x00000023001e7308 */ /* 0x000e620000000800 */
[----:B--2---:R-:W-:Y:S01]  /*3a20*/  @!P6 FMUL R17, R17, R17 ;  /* 0x000000111111e220 */ /* 0x004fe20000400000 */
[----:B------:R-:W-:Y:S01]  /*3a30*/  FSETP.GEU.AND P6, PT, R46, -126, PT ;  /* 0xc2fc00002e00780b */ /* 0x000fe20003fce000 */
[--C-:B---3--:R-:W-:Y:S01]  /*3a40*/  FFMA R31, R50, UR6, -R91.reuse ;  /* 0x00000006321f7c23 */ /* 0x108fe2000800085b */
[----:B------:R-:W-:Y:S02]  /*3a50*/  ULDC UR6, c[0x0][0x604] ;  /* 0x0001810000067ab9 */ /* 0x000fe40000000800 */
[----:B------:R-:W-:Y:S01]  /*3a60*/  FFMA R13, R13, UR6, -R91 ;  /* 0x000000060d0d7c23 */ /* 0x000fe2000800085b */
[----:B------:R-:W-:Y:S01]  /*3a70*/  ULDC UR6, c[0x0][0x604] ;  /* 0x0001810000067ab9 */ /* 0x000fe20000000800 */
[----:B------:R-:W2:Y:S01]  /*3a80*/  MUFU.EX2 R51, R38 ;  /* 0x0000002600337308 */ /* 0x000ea20000000800 */
[----:B----4-:R-:W-:Y:S01]  /*3a90*/  @!P2 FMUL R26, R26, R26 ;  /* 0x0000001a1a1aa220 */ /* 0x010fe20000400000 */
[----:B------:R-:W-:Y:S01]  /*3aa0*/  FSETP.GEU.AND P2, PT, R43, -126, PT ;  /* 0xc2fc00002b00780b */ /* 0x000fe20003f4e000 */
[----:B------:R-:W-:-:S04]  /*3ab0*/  @!P3 FMUL R27, R27, 0.5 ;  /* 0x3f0000001b1bb820 */ /* 0x000fc80000400000 */
[----:B------:R-:W-:Y:S01]  /*3ac0*/  @!P6 FMUL R46, R46, 0.5 ;  /* 0x3f0000002e2ee820 */ /* 0x000fe20000400000 */
[----:B------:R-:W3:Y:S01]  /*3ad0*/  MUFU.EX2 R34, R39 ;  /* 0x0000002700227308 */ /* 0x000ee20000000800 */
[----:B-1----:R-:W-:Y:S01]  /*3ae0*/  @!P5 FMUL R30, R30, R30 ;  /* 0x0000001e1e1ed220 */ /* 0x002fe20000400000 */
[----:B------:R-:W-:-:S05]  /*3af0*/  FSETP.GEU.AND P5, PT, R42, -126, PT ;  /* 0xc2fc00002a00780b */ /* 0x000fca0003fae000 */
[----:B------:R-:W-:Y:S01]  /*3b00*/  @!P2 FMUL R43, R43, 0.5 ;  /* 0x3f0000002b2ba820 */ /* 0x000fe20000400000 */
[----:B------:R-:W1:Y:S01]  /*3b10*/  MUFU.EX2 R47, R46 ;  /* 0x0000002e002f7308 */ /* 0x000e620000000800 */
[----:B--2---:R-:W-:Y:S01]  /*3b20*/  @!P1 FMUL R51, R51, R51 ;  /* 0x0000003333339220 */ /* 0x004fe20000400000 */
[----:B------:R-:W-:-:S05]  /*3b30*/  FSETP.GEU.AND P1, PT, R31, -126, PT ;  /* 0xc2fc00001f00780b */ /* 0x000fca0003f2e000 */
[----:B------:R-:W-:Y:S01]  /*3b40*/  @!P5 FMUL R42, R42, 0.5 ;  /* 0x3f0000002a2ad820 */ /* 0x000fe20000400000 */
[----:B------:R-:W2:Y:S01]  /*3b50*/  MUFU.EX2 R27, R27 ;  /* 0x0000001b001b7308 */ /* 0x000ea20000000800 */
[----:B---3--:R-:W-:Y:S01]  /*3b60*/  @!P4 FMUL R34, R34, R34 ;  /* 0x000000222222c220 */ /* 0x008fe20000400000 */
[----:B------:R-:W-:-:S05]  /*3b70*/  FSETP.GEU.AND P4, PT, R13, -126, PT ;  /* 0xc2fc00000d00780b */ /* 0x000fca0003f8e000 */
[----:B------:R-:W-:Y:S01]  /*3b80*/  @!P1 FMUL R31, R31, 0.5 ;  /* 0x3f0000001f1f9820 */ /* 0x000fe20000400000 */
[----:B------:R3:W4:Y:S01]  /*3b90*/  MUFU.EX2 R38, R43 ;  /* 0x0000002b00267308 */ /* 0x0007220000000800 */
[----:B-1----:R-:W-:-:S06]  /*3ba0*/  @!P6 FMUL R47, R47, R47 ;  /* 0x0000002f2f2fe220 */ /* 0x002fcc0000400000 */
[----:B------:R-:W-:Y:S01]  /*3bb0*/  @!P4 FMUL R13, R13, 0.5 ;  /* 0x3f0000000d0dc820 */ /* 0x000fe20000400000 */
[----:B------:R-:W1:Y:S01]  /*3bc0*/  MUFU.EX2 R42, R42 ;  /* 0x0000002a002a7308 */ /* 0x000e620000000800 */
[--C-:B---3--:R-:W-:Y:S01]  /*3bd0*/  FFMA R43, R54, UR6, -R91.reuse ;  /* 0x00000006362b7c23 */ /* 0x108fe2000800085b */
[----:B------:R-:W-:Y:S01]  /*3be0*/  ULDC UR6, c[0x0][0x604] ;  /* 0x0001810000067ab9 */ /* 0x000fe20000000800 */
[----:B--2---:R-:W-:Y:S01]  /*3bf0*/  @!P3 FMUL R27, R27, R27 ;  /* 0x0000001b1b1bb220 */ /* 0x004fe20000400000 */
[--C-:B------:R-:W-:Y:S01]  /*3c00*/  FFMA R50, R88, UR6, -R91.reuse ;  /* 0x0000000658327c23 */ /* 0x100fe2000800085b */
[----:B------:R-:W-:Y:S01]  /*3c10*/  ULDC UR6, c[0x0][0x604] ;  /* 0x0001810000067ab9 */ /* 0x000fe20000000800 */
[----:B------:R-:W-:Y:S01]  /*3c20*/  FSETP.GEU.AND P3, PT, R43, -126, PT ;  /* 0xc2fc00002b00780b */ /* 0x000fe20003f6e000 */
[--C-:B------:R-:W-:Y:S01]  /*3c30*/  FFMA R35, R58, UR6, -R91.reuse ;  /* 0x000000063a237c23 */ /* 0x100fe2000800085b */
[----:B------:R-:W2:Y:S01]  /*3c40*/  MUFU.EX2 R31, R31 ;  /* 0x0000001f001f7308 */ /* 0x000ea20000000800 */
[----:B------:R-:W-:Y:S01]  /*3c50*/  ULDC UR6, c[0x0][0x604] ;  /* 0x0001810000067ab9 */ /* 0x000fe20000000800 */
[----:B----4-:R-:W-:Y:S01]  /*3c60*/  @!P2 FMUL R38, R38, R38 ;  /* 0x000000262626a220 */ /* 0x010fe20000400000 */
[--C-:B------:R-:W-:Y:S01]  /*3c70*/  FFMA R54, R59, UR6, -R91.reuse ;  /* 0x000000063b367c23 */ /* 0x100fe2000800085b */
[----:B------:R-:W-:Y:S01]  /*3c80*/  FSETP.GEU.AND P6, PT, R35, -126, PT ;  /* 0xc2fc00002300780b */ /* 0x000fe20003fce000 */
[----:B------:R-:W-:Y:S01]  /*3c90*/  ULDC UR6, c[0x0][0x604] ;  /* 0x0001810000067ab9 */ /* 0x000fe20000000800 */
[----:B------:R-:W-:Y:S01]  /*3ca0*/  FSETP.GEU.AND P2, PT, R50, -126, PT ;  /* 0xc2fc00003200780b */ /* 0x000fe20003f4e000 */
[----:B------:R-:W-:Y:S01]  /*3cb0*/  FFMA R58, R62, UR6, -R91 ;  /* 0x000000063e3a7c23 */ /* 0x000fe2000800085b */
[----:B------:R-:W3:Y:S01]  /*3cc0*/  MUFU.EX2 R46, R13 ;  /* 0x0000000d002e7308 */ /* 0x000ee20000000800 */
[----:B-1----:R-:W-:Y:S01]  /*3cd0*/  @!P5 FMUL R42, R42, R42 ;  /* 0x0000002a2a2ad220 */ /* 0x002fe20000400000 */
[----:B------:R-:W-:Y:S01]  /*3ce0*/  FSETP.GEU.AND P5, PT, R54, -126, PT ;  /* 0xc2fc00003600780b */ /* 0x000fe20003fae000 */
[----:B------:R-:W-:Y:S01]  /*3cf0*/  @!P3 FMUL R43, R43, 0.5 ;  /* 0x3f0000002b2bb820 */ /* 0x000fe20000400000 */
[----:B------:R-:W-:-:S02]  /*3d00*/  ULDC UR6, c[0x0][0x604] ;  /* 0x0001810000067ab9 */ /* 0x000fc40000000800 */
[--C-:B------:R-:W-:Y:S01]  /*3d10*/  FFMA R39, R63, UR6, -R91.reuse ;  /* 0x000000063f277c23 */ /* 0x100fe2000800085b */
[----:B------:R-:W-:Y:S01]  /*3d20*/  ULDC UR6, c[0x0][0x604] ;  /* 0x0001810000067ab9 */ /* 0x000fe20000000800 */
[----:B--2---:R-:W-:Y:S01]  /*3d30*/  @!P1 FMUL R31, R31, R31 ;  /* 0x0000001f1f1f9220 */ /* 0x004fe20000400000 */
[----:B------:R-:W-:Y:S01]  /*3d40*/  FSETP.GEU.AND P1, PT, R58, -126, PT ;  /* 0xc2fc00003a00780b */ /* 0x000fe20003f2e000 */
[----:B------:R-:W-:Y:S01]  /*3d50*/  @!P6 FMUL R35, R35, 0.5 ;  /* 0x3f0000002323e820 */ /* 0x000fe20000400000 */
[----:B------:R-:W-:Y:S01]  /*3d60*/  @!P2 FMUL R50, R50, 0.5 ;  /* 0x3f0000003232a820 */ /* 0x000fe20000400000 */
[----:B------:R-:W1:Y:S01]  /*3d70*/  MUFU.EX2 R43, R43 ;  /* 0x0000002b002b7308 */ /* 0x000e620000000800 */
[--C-:B------:R-:W-:Y:S02]  /*3d80*/  FFMA R62, R66, UR6, -R91.reuse ;  /* 0x00000006423e7c23 */ /* 0x100fe4000800085b */
[----:B------:R-:W-:Y:S01]  /*3d90*/  @!P5 FMUL R54, R54, 0.5 ;  /* 0x3f0000003636d820 */ /* 0x000fe20000400000 */
[----:B------:R-:W-:Y:S01]  /*3da0*/  ULDC UR6, c[0x0][0x604] ;  /* 0x0001810000067ab9 */ /* 0x000fe20000000800 */
[----:B---3--:R-:W-:Y:S01]  /*3db0*/  @!P4 FMUL R46, R46, R46 ;  /* 0x0000002e2e2ec220 */ /* 0x008fe20000400000 */
[----:B------:R-:W-:Y:S01]  /*3dc0*/  FSETP.GEU.AND P4, PT, R39, -126, PT ;  /* 0xc2fc00002700780b */ /* 0x000fe20003f8e000 */
[--C-:B------:R-:W-:Y:S01]  /*3dd0*/  FFMA R59, R67, UR6, -R91.reuse ;  /* 0x00000006433b7c23 */ /* 0x100fe2000800085b */
[----:B------:R-:W-:Y:S01]  /*3de0*/  ULDC UR6, c[0x0][0x604] ;  /* 0x0001810000067ab9 */ /* 0x000fe20000000800 */
[----:B------:R-:W2:Y:S01]  /*3df0*/  MUFU.EX2 R35, R35 ;  /* 0x0000002300237308 */ /* 0x000ea20000000800 */
[----:B------:R-:W-:Y:S01]  /*3e00*/  FFMA R66, R70, UR6, -R91 ;  /* 0x0000000646427c23 */ /* 0x000fe2000800085b */
[----:B------:R-:W-:Y:S01]  /*3e10*/  @!P1 FMUL R58, R58, 0.5 ;  /* 0x3f0000003a3a9820 */ /* 0x000fe20000400000 */
[----:B------:R-:W-:-:S02]  /*3e20*/  ULDC UR6, c[0x0][0x604] ;  /* 0x0001810000067ab9 */ /* 0x000fc40000000800 */
[--C-:B------:R-:W-:Y:S01]  /*3e30*/  FFMA R63, R71, UR6, -R91.reuse ;  /* 0x00000006473f7c23 */ /* 0x100fe2000800085b */
[----:B------:R-:W-:Y:S02]  /*3e40*/  ULDC UR6, c[0x0][0x604] ;  /* 0x0001810000067ab9 */ /* 0x000fe40000000800 */
[----:B------:R-:W3:Y:S01]  /*3e50*/  MUFU.EX2 R50, R50 ;  /* 0x0000003200327308 */ /* 0x000ee20000000800 */
[----:B-1----:R-:W-:Y:S01]  /*3e60*/  @!P3 FMUL R43, R43, R43 ;  /* 0x0000002b2b2bb220 */ /* 0x002fe20000400000 */
[----:B------:R-:W-:Y:S01]  /*3e70*/  FSETP.GEU.AND P3, PT, R62, -126, PT ;  /* 0xc2fc00003e00780b */ /* 0x000fe20003f6e000 */
[----:B------:R-:W-:Y:S01]  /*3e80*/  @!P4 FMUL R39, R39, 0.5 ;  /* 0x3f0000002727c820 */ /* 0x000fe20000400000 */
[--C-:B------:R-:W-:Y:S01]  /*3e90*/  FFMA R70, R74, UR6, -R91.reuse ;  /* 0x000000064a467c23 */ /* 0x100fe2000800085b */
[----:B------:R-:W-:Y:S02]  /*3ea0*/  ULDC UR6, c[0x0][0x604] ;  /* 0x0001810000067ab9 */ /* 0x000fe40000000800 */
[----:B------:R-:W-:Y:S01]  /*3eb0*/  FFMA R67, R75, UR6, -R91 ;  /* 0x000000064b437c23 */ /* 0x000fe2000800085b */
[----:B------:R-:W1:Y:S01]  /*3ec0*/  MUFU.EX2 R54, R54 ;  /* 0x0000003600367308 */ /* 0x000e620000000800 */
[----:B--2---:R-:W-:Y:S01]  /*3ed0*/  @!P6 FMUL R35, R35, R35 ;  /* 0x000000232323e220 */ /* 0x004fe20000400000 */
[----:B------:R-:W-:Y:S01]  /*3ee0*/  FSETP.GEU.AND P6, PT, R66, -126, PT ;  /* 0xc2fc00004200780b */ /* 0x000fe20003fce000 */
[----:B------:R-:W-:-:S02]  /*3ef0*/  ULDC UR6, c[0x0][0x604] ;  /* 0x0001810000067ab9 */ /* 0x000fc40000000800 */
[--C-:B------:R-:W-:Y:S01]  /*3f00*/  FFMA R78, R78, UR6, -R91.reuse ;  /* 0x000000064e4e7c23 */ /* 0x100fe2000800085b */
[----:B------:R-:W-:Y:S01]  /*3f10*/  ULDC UR6, c[0x0][0x604] ;  /* 0x0001810000067ab9 */ /* 0x000fe20000000800 */
[----:B------:R-:W-:Y:S01]  /*3f20*/  @!P3 FMUL R62, R62, 0.5 ;  /* 0x3f0000003e3eb820 */ /* 0x000fe20000400000 */
[----:B------:R-:W2:Y:S01]  /*3f30*/  MUFU.EX2 R58, R58 ;  /* 0x0000003a003a7308 */ /* 0x000ea20000000800 */
[----:B---3--:R-:W-:Y:S01]  /*3f40*/  @!P2 FMUL R50, R50, R50 ;  /* 0x000000323232a220 */ /* 0x008fe20000400000 */
[----:B------:R-:W-:Y:S01]  /*3f50*/  FSETP.GEU.AND P2, PT, R59, -126, PT ;  /* 0xc2fc00003b00780b */ /* 0x000fe20003f4e000 */
[--C-:B------:R-:W-:Y:S01]  /*3f60*/  FFMA R79, R79, UR6, -R91.reuse ;  /* 0x000000064f4f7c23 */ /* 0x100fe2000800085b */
[----:B------:R-:W-:Y:S02]  /*3f70*/  ULDC UR6, c[0x0][0x604] ;  /* 0x0001810000067ab9 */ /* 0x000fe40000000800 */
[----:B------:R-:W-:Y:S01]  /*3f80*/  FFMA R82, R82, UR6, -R91 ;  /* 0x0000000652527c23 */ /* 0x000fe2000800085b */
[----:B------:R-:W-:Y:S01]  /*3f90*/  @!P6 FMUL R66, R66, 0.5 ;  /* 0x3f0000004242e820 */ /* 0x000fe20000400000 */
[----:B------:R-:W3:Y:S01]  /*3fa0*/  MUFU.EX2 R39, R39 ;  /* 0x0000002700277308 */ /* 0x000ee20000000800 */
[----:B-1----:R-:W-:Y:S01]  /*3fb0*/  @!P5 FMUL R54, R54, R54 ;  /* 0x000000363636d220 */ /* 0x002fe20000400000 */
[----:B------:R-:W-:Y:S01]  /*3fc0*/  FSETP.GEU.AND P5, PT, R63, -126, PT ;  /* 0xc2fc00003f00780b */ /* 0x000fe20003fae000 */
[----:B------:R-:W-:-:S02]  /*3fd0*/  ULDC UR6, c[0x0][0x604] ;  /* 0x0001810000067ab9 */ /* 0x000fc40000000800 */
[--C-:B------:R-:W-:Y:S01]  /*3fe0*/  FFMA R83, R83, UR6, -R91.reuse ;  /* 0x0000000653537c23 */ /* 0x100fe2000800085b */
[----:B------:R-:W-:Y:S01]  /*3ff0*/  ULDC UR6, c[0x0][0x604] ;  /* 0x0001810000067ab9 */ /* 0x000fe20000000800 */
[----:B------:R-:W-:Y:S01]  /*4000*/  @!P2 FMUL R59, R59, 0.5 ;  /* 0x3f0000003b3ba820 */ /* 0x000fe20000400000 */
[----:B------:R-:W1:Y:S01]  /*4010*/  MUFU.EX2 R66, R66 ;  /* 0x0000004200427308 */ /* 0x000e620000000800 */
[----:B--2---:R-:W-:Y:S01]  /*4020*/  @!P1 FMUL R58, R58, R58 ;  /* 0x0000003a3a3a9220 */ /* 0x004fe20000400000 */
[----:B------:R-:W-:Y:S01]  /*4030*/  FSETP.GEU.AND P1, PT, R70, -126, PT ;  /* 0xc2fc00004600780b */ /* 0x000fe20003f2e000 */
[--C-:B------:R-:W-:Y:S01]  /*4040*/  FFMA R13, R86, UR6, -R91.reuse ;  /* 0x00000006560d7c23 */ /* 0x100fe2000800085b */
[----:B------:R-:W-:Y:S02]  /*4050*/  ULDC UR6, c[0x0][0x604] ;  /* 0x0001810000067ab9 */ /* 0x000fe40000000800 */
[----:B------:R-:W-:Y:S01]  /*4060*/  FFMA R87, R87, UR6, -R91 ;  /* 0x0000000657577c23 */ /* 0x000fe2000800085b */
[----:B------:R-:W-:Y:S01]  /*4070*/  @!P5 FMUL R63, R63, 0.5 ;  /* 0x3f0000003f3fd820 */ /* 0x000fe20000400000 */
[----:B------:R-:W2:Y:S01]  /*4080*/  MUFU.EX2 R62, R62 ;  /* 0x0000003e003e7308 */ /* 0x000ea20000000800 */
[----:B---3--:R-:W-:Y:S01]  /*4090*/  @!P4 FMUL R39, R39, R39 ;  /* 0x000000272727c220 */ /* 0x008fe20000400000 */
[----:B------:R-:W-:Y:S01]  /*40a0*/  FSETP.GEU.AND P4, PT, R67, -126, PT ;  /* 0xc2fc00004300780b */ /* 0x000fe20003f8e000 */
[----:B------:R-:W-:-:S02]  /*40b0*/  ULDC UR6, c[0x0][0x604] ;  /* 0x0001810000067ab9 */ /* 0x000fc40000000800 */
[----:B------:R-:W-:Y:S01]  /*40c0*/  FMUL R89, R89, UR6 ;  /* 0x0000000659597c20 */ /* 0x000fe20008400000 */
[----:B------:R-:W-:Y:S01]  /*40d0*/  ULDC UR6, c[0x0][0x604] ;  /* 0x0001810000067ab9 */ /* 0x000fe20000000800 */
[----:B------:R-:W-:Y:S01]  /*40e0*/  @!P1 FMUL R70, R70, 0.5 ;  /* 0x3f00000046469820 */ /* 0x000fe20000400000 */
[----:B------:R-:W3:Y:S01]  /*40f0*/  MUFU.EX2 R59, R59 ;  /* 0x0000003b003b7308 */ /* 0x000ee20000000800 */
[----:B-1----:R-:W-:Y:S01]  /*4100*/  @!P6 FMUL R66, R66, R66 ;  /* 0x000000424242e220 */ /* 0x002fe20000400000 */
[----:B------:R-:W-:Y:S01]  /*4110*/  FSETP.GEU.AND P6, PT, R82, -126, PT ;  /* 0xc2fc00005200780b */ /* 0x000fe20003fce000 */
[--C-:B------:R-:W-:Y:S01]  /*4120*/  FFMA R24, R24, UR6, -R89.reuse ;  /* 0x0000000618187c23 */ /* 0x100fe20008000859 */
[----:B------:R-:W-:Y:S02]  /*4130*/  ULDC UR6, c[0x0][0x604] ;  /* 0x0001810000067ab9 */ /* 0x000fe40000000800 */
[----:B------:R-:W-:Y:S01]  /*4140*/  FFMA R25, R25, UR6, -R89 ;  /* 0x0000000619197c23 */ /* 0x000fe20008000859 */
[----:B------:R-:W-:Y:S01]  /*4150*/  @!P4 FMUL R67, R67, 0.5 ;  /* 0x3f0000004343c820 */ /* 0x000fe20000400000 */
        /* <DEDUP_REMOVED lines=32> */
[--C-:B------:R-:W-:Y:S01]  /*4360*/  FFMA R40, R40, UR6, -R89.reuse ;  /* 0x0000000628287c23 */ /* 0x100fe20008000859 */
[----:B------:R-:W-:Y:S01]  /*4370*/  ULDC UR6, c[0x0][0x604] ;  /* 0x0001810000067ab9 */ /* 0x000fe20000000800 */
[----:B------:R-:W-:Y:S01]  /*4380*/  @!P1 FMUL R13, R13, 0.5 ;  /* 0x3f0000000d0d9820 */ /* 0x000fe20000400000 */
[----:B------:R-:W3:Y:S01]  /*4390*/  MUFU.EX2 R97, R79 ;  /* 0x0000004f00617308 */ /* 0x000ee20000000800 */
[----:B-1----:R-:W-:Y:S01]  /*43a0*/  @!P6 FMUL R86, R86, R86 ;  /* 0x000000565656e220 */ /* 0x002fe20000400000 */
[----:B------:R-:W-:Y:S01]  /*43b0*/  FSETP.GEU.AND P6, PT, R28, -126, PT ;  /* 0xc2fc00001c00780b */ /* 0x000fe20003fce000 */
[----:B------:R-:W-:Y:S01]  /*43c0*/  FFMA R41, R41, UR6, -R89 ;  /* 0x0000000629297c23 */ /* 0x000fe20008000859 */
[----:B------:R-:W-:-:S03]  /*43d0*/  ULDC UR6, c[0x0][0x604] ;  /* 0x0001810000067ab9 */ /* 0x000fc60000000800 */
[----:B------:R-:W-:Y:S01]  /*43e0*/  @!P4 FMUL R87, R87, 0.5 ;  /* 0x3f0000005757c820 */ /* 0x000fe20000400000 */
[----:B------:R-:W1:Y:S01]  /*43f0*/  MUFU.EX2 R99, R83 ;  /* 0x0000005300637308 */ /* 0x000e620000000800 */
[----:B--2---:R-:W-:Y:S01]  /*4400*/  @!P3 FMUL R88, R88, R88 ;  /* 0x000000585858b220 */ /* 0x004fe20000400000 */
[----:B------:R-:W-:-:S05]  /*4410*/  FSETP.GEU.AND P3, PT, R24, -126, PT ;  /* 0xc2fc00001800780b */ /* 0x000fca0003f6e000 */
[----:B------:R-:W-:Y:S01]  /*4420*/  @!P6 FMUL R28, R28, 0.5 ;  /* 0x3f0000001c1ce820 */ /* 0x000fe20000400000 */
[----:B------:R2:W4:Y:S01]  /*4430*/  MUFU.EX2 R90, R13 ;  /* 0x0000000d005a7308 */ /* 0x0005220000000800 */
[----:B---3--:R-:W-:Y:S01]  /*4440*/  @!P2 FMUL R97, R97, R97 ;  /* 0x000000616161a220 */ /* 0x008fe20000400000 */
[----:B------:R-:W-:-:S05]  /*4450*/  FSETP.GEU.AND P2, PT, R25, -126, PT ;  /* 0xc2fc00001900780b */ /* 0x000fca0003f4e000 */
[----:B------:R-:W-:Y:S01]  /*4460*/  @!P3 FMUL R24, R24, 0.5 ;  /* 0x3f0000001818b820 */ /* 0x000fe20000400000 */
[----:B------:R-:W3:Y:S01]  /*4470*/  MUFU.EX2 R101, R87 ;  /* 0x0000005700657308 */ /* 0x000ee20000000800 */
[----:B-1----:R-:W-:Y:S01]  /*4480*/  @!P5 FMUL R99, R99, R99 ;  /* 0x000000636363d220 */ /* 0x002fe20000400000 */
[----:B------:R-:W-:Y:S01]  /*4490*/  FSETP.GEU.AND P5, PT, R29, -126, PT ;  /* 0xc2fc00001d00780b */ /* 0x000fe20003fae000 */
[--C-:B--2---:R-:W-:Y:S01]  /*44a0*/  FFMA R13, R44, UR6, -R89.reuse ;  /* 0x000000062c0d7c23 */ /* 0x104fe20008000859 */
[----:B------:R-:W-:Y:S02]  /*44b0*/  ULDC UR6, c[0x0][0x604] ;  /* 0x0001810000067ab9 */ /* 0x000fe40000000800 */
[----:B------:R-:W-:Y:S01]  /*44c0*/  FFMA R45, R45, UR6, -R89 ;  /* 0x000000062d2d7c23 */ /* 0x000fe20008000859 */
[----:B------:R-:W-:Y:S01]  /*44d0*/  @!P2 FMUL R25, R25, 0.5 ;  /* 0x3f0000001919a820 */ /* 0x000fe20000400000 */
[----:B------:R-:W1:Y:S01]  /*44e0*/  MUFU.EX2 R28, R28 ;  /* 0x0000001c001c7308 */ /* 0x000e620000000800 */
[----:B----4-:R-:W-:Y:S01]  /*44f0*/  @!P1 FMUL R90, R90, R90 ;  /* 0x0000005a5a5a9220 */ /* 0x010fe20000400000 */
        /* <DEDUP_REMOVED lines=16> */
[----:B------:R-:W-:Y:S01]  /*4600*/  FFMA R53, R53, UR6, -R89 ;  /* 0x0000000635357c23 */ /* 0x000fe20008000859 */
[----:B------:R-:W-:Y:S01]  /*4610*/  ULDC UR6, c[0x0][0x604] ;  /* 0x0001810000067ab9 */ /* 0x000fe20000000800 */
        /* <DEDUP_REMOVED lines=47> */
[----:B------:R2:W4:Y:S01]  /*4910*/  MUFU.EX2 R56, R52 ;  /* 0x0000003400387308 */ /* 0x0005220000000800 */
[----:B---3--:R-:W-:Y:S01]  /*4920*/  @!P4 FMUL R91, R91, R91 ;  /* 0x0000005b5b5bc220 */ /* 0x008fe20000400000 */
[----:B------:R-:W-:Y:S01]  /*4930*/  FSETP.GEU.AND P4, PT, R25, -126, PT ;  /* 0xc2fc00001900780b */ /* 0x000fe20003f8e000 */
[--C-:B------:R-:W-:Y:S01]  /*4940*/  FFMA R33, R61, UR6, -R89.reuse ;  /* 0x000000063d217c23 */ /* 0x100fe20008000859 */
[----:B------:R-:W-:Y:S02]  /*4950*/  ULDC UR6, c[0x0][0x604] ;  /* 0x0001810000067ab9 */ /* 0x000fe40000000800 */
[----:B------:R-:W-:Y:S01]  /*4960*/  FFMA R37, R64, UR6, -R89 ;  /* 0x0000000640257c23 */ /* 0x000fe20008000859 */
[----:B------:R-:W-:Y:S01]  /*4970*/  @!P1 FMUL R13, R13, 0.5 ;  /* 0x3f0000000d0d9820 */ /* 0x000fe20000400000 */
[----:B------:R-:W3:Y:S01]  /*4980*/  MUFU.EX2 R57, R53 ;  /* 0x0000003500397308 */ /* 0x000ee20000000800 */
[----:B------:R-:W-:Y:S01]  /*4990*/  ULDC UR6, c[0x0][0x604] ;  /* 0x0001810000067ab9 */ /* 0x000fe20000000800 */
[----:B-1----:R-:W-:Y:S01]  /*49a0*/  @!P2 FMUL R93, R93, R93 ;  /* 0x0000005d5d5da220 */ /* 0x002fe20000400000 */
[----:B------:R-:W-:Y:S01]  /*49b0*/  FSETP.GEU.AND P2, PT, R33, -126, PT ;  /* 0xc2fc00002100780b */ /* 0x000fe20003f4e000 */
[----:B--2---:R-:W-:-:S03]  /*49c0*/  FADD R52, R31, R86 ;  /* 0x000000561f347221 */ /* 0x004fc60000000000 */
[----:B------:R-:W-:Y:S01]  /*49d0*/  @!P4 FMUL R25, R25, 0.5 ;  /* 0x3f0000001919c820 */ /* 0x000fe20000400000 */
[----:B------:R1:W2:Y:S01]  /*49e0*/  MUFU.EX2 R74, R48 ;  /* 0x00000030004a7308 */ /* 0x0002a20000000800 */
[----:B----4-:R-:W-:Y:S01]  /*49f0*/  @!P6 FMUL R56, R56, R56 ;  /* 0x000000383838e220 */ /* 0x010fe20000400000 */
[----:B------:R-:W-:-:S06]  /*4a00*/  FSETP.GEU.AND P6, PT, R37, -126, PT ;  /* 0xc2fc00002500780b */ /* 0x000fcc0003fce000 */
[----:B------:R4:W5:Y:S01]  /*4a10*/  MUFU.EX2 R95, R13 ;  /* 0x0000000d005f7308 */ /* 0x0009620000000800 */
[----:B---3--:R-:W-:Y:S01]  /*4a20*/  @!P5 FMUL R57, R57, R57 ;  /* 0x000000393939d220 */ /* 0x008fe20000400000 */
[----:B------:R-:W-:Y:S01]  /*4a30*/  @!P2 FMUL R33, R33, 0.5 ;  /* 0x3f0000002121a820 */ /* 0x000fe20000400000 */
[----:B-1----:R-:W-:-:S04]  /*4a40*/  FADD R48, R27, R70 ;  /* 0x000000461b307221 */ /* 0x002fc80000000000 */
[----:B------:R-:W-:Y:S01]  /*4a50*/  @!P6 FMUL R37, R37, 0.5 ;  /* 0x3f0000002525e820 */ /* 0x000fe20000400000 */
[----:B------:R1:W3:Y:S01]  /*4a60*/  MUFU.EX2 R60, R25 ;  /* 0x00000019003c7308 */ /* 0x0002e20000000800 */
[--C-:B----4-:R-:W-:Y:S01]  /*4a70*/  FFMA R13, R65, UR6, -R89.reuse ;  /* 0x00000006410d7c23 */ /* 0x110fe20008000859 */
[----:B--2---:R-:W-:Y:S01]  /*4a80*/  @!P3 FMUL R74, R74, R74 ;  /* 0x0000004a4a4ab220 */ /* 0x004fe20000400000 */
[----:B------:R-:W-:Y:S01]  /*4a90*/  FSETP.GEU.AND P3, PT, R29, -126, PT ;  /* 0xc2fc00001d00780b */ /* 0x000fe20003f6e000 */
[----:B------:R-:W-:Y:S02]  /*4aa0*/  ULDC UR6, c[0x0][0x604] ;  /* 0x0001810000067ab9 */ /* 0x000fe40000000800 */
[----:B------:R-:W-:Y:S02]  /*4ab0*/  FSETP.GEU.AND P5, PT, R13, -126, PT ;  /* 0xc2fc00000d00780b */ /* 0x000fe40003fae000 */
[----:B------:R-:W2:Y:S01]  /*4ac0*/  MUFU.EX2 R64, R33 ;  /* 0x0000002100407308 */ /* 0x000ea20000000800 */
[----:B-1----:R-:W-:Y:S01]  /*4ad0*/  FFMA R25, R68, UR6, -R89 ;  /* 0x0000000644197c23 */ /* 0x002fe20008000859 */
[----:B-----5:R-:W-:Y:S01]  /*4ae0*/  @!P1 FMUL R95, R95, R95 ;  /* 0x0000005f5f5f9220 */ /* 0x020fe20000400000 */
[----:B------:R-:W-:-:S02]  /*4af0*/  ULDC UR6, c[0x0][0x604] ;  /* 0x0001810000067ab9 */ /* 0x000fc40000000800 */
[----:B------:R-:W-:Y:S01]  /*4b00*/  FFMA R41, R72, UR6, -R89 ;  /* 0x0000000648297c23 */ /* 0x000fe20008000859 */
[----:B------:R-:W-:Y:S01]  /*4b10*/  FSETP.GEU.AND P1, PT, R25, -126, PT ;  /* 0xc2fc00001900780b */ /* 0x000fe20003f2e000 */
[----:B------:R-:W-:Y:S01]  /*4b20*/  ULDC UR6, c[0x0][0x604] ;  /* 0x0001810000067ab9 */ /* 0x000fe20000000800 */
[----:B------:R-:W-:Y:S01]  /*4b30*/  @!P3 FMUL R29, R29, 0.5 ;  /* 0x3f0000001d1db820 */ /* 0x000fe20000400000 */
[----:B------:R-:W1:Y:S01]  /*4b40*/  MUFU.EX2 R65, R37 ;  /* 0x0000002500417308 */ /* 0x000e620000000800 */
[----:B---3--:R-:W-:Y:S01]  /*4b50*/  @!P4 FMUL R60, R60, R60 ;  /* 0x0000003c3c3cc220 */ /* 0x008fe20000400000 */
[----:B------:R-:W-:Y:S01]  /*4b60*/  @!P5 FMUL R13, R13, 0.5 ;  /* 0x3f0000000d0dd820 */ /* 0x000fe20000400000 */
[----:B------:R-:W-:-:S05]  /*4b70*/  FSETP.GEU.AND P4, PT, R41, -126, PT ;  /* 0xc2fc00002900780b */ /* 0x000fca0003f8e000 */
[----:B------:R-:W3:Y:S01]  /*4b80*/  MUFU.EX2 R68, R13 ;  /* 0x0000000d00447308 */ /* 0x000ee20000000800 */
[----:B--2---:R-:W-:Y:S01]  /*4b90*/  @!P2 FMUL R64, R64, R64 ;  /* 0x000000404040a220 */ /* 0x004fe20000400000 */
[----:B------:R-:W-:-:S06]  /*4ba0*/  @!P1 FMUL R25, R25, 0.5 ;  /* 0x3f00000019199820 */ /* 0x000fcc0000400000 */
[----:B------:R2:W4:Y:S01]  /*4bb0*/  MUFU.EX2 R61, R29 ;  /* 0x0000001d003d7308 */ /* 0x0005220000000800 */
[----:B-1----:R-:W-:Y:S01]  /*4bc0*/  @!P6 FMUL R65, R65, R65 ;  /* 0x000000414141e220 */ /* 0x002fe20000400000 */
[----:B------:R-:W-:Y:S01]  /*4bd0*/  @!P4 FMUL R41, R41, 0.5 ;  /* 0x3f0000002929c820 */ /* 0x000fe20000400000 */
[----:B--2---:R-:W-:Y:S01]  /*4be0*/  FFMA R29, R69, UR6, -R89 ;  /* 0x00000006451d7c23 */ /* 0x004fe20008000859 */
[----:B------:R-:W-:-:S04]  /*4bf0*/  ULDC UR6, c[0x0][0x604] ;  /* 0x0001810000067ab9 */ /* 0x000fc80000000800 */
[----:B------:R1:W2:Y:S01]  /*4c00*/  MUFU.EX2 R69, R25 ;  /* 0x0000001900457308 */ /* 0x0002a20000000800 */
[--C-:B------:R-:W-:Y:S01]  /*4c10*/  FFMA R33, R73, UR6, -R89.reuse ;  /* 0x0000000649217c23 */ /* 0x100fe20008000859 */
[----:B------:R-:W-:Y:S01]  /*4c20*/  ULDC UR6, c[0x0][0x604] ;  /* 0x0001810000067ab9 */ /* 0x000fe20000000800 */
[----:B---3--:R-:W-:Y:S01]  /*4c30*/  @!P5 FMUL R68, R68, R68 ;  /* 0x000000444444d220 */ /* 0x008fe20000400000 */
[--C-:B------:R-:W-:Y:S01]  /*4c40*/  FFMA R80, R80, UR6, -R89.reuse ;  /* 0x0000000650507c23 */ /* 0x100fe20008000859 */
[----:B------:R-:W-:Y:S01]  /*4c50*/  ULDC UR6, c[0x0][0x604] ;  /* 0x0001810000067ab9 */ /* 0x000fe20000000800 */
[----:B------:R-:W-:Y:S01]  /*4c60*/  FSETP.GEU.AND P2, PT, R33, -126, PT ;  /* 0xc2fc00002100780b */ /* 0x000fe20003f4e000 */
[----:B----4-:R-:W-:Y:S01]  /*4c70*/  @!P3 FMUL R61, R61, R61 ;  /* 0x0000003d3d3db220 */ /* 0x010fe20000400000 */
[----:B------:R-:W3:Y:S01]  /*4c80*/  MUFU.EX2 R73, R41 ;  /* 0x0000002900497308 */ /* 0x000ee20000000800 */
[--C-:B-1----:R-:W-:Y:S01]  /*4c90*/  FFMA R25, R81, UR6, -R89.reuse ;  /* 0x0000000651197c23 */ /* 0x102fe20008000859 */
[----:B------:R-:W-:Y:S01]  /*4ca0*/  FSETP.GEU.AND P6, PT, R80, -126, PT ;  /* 0xc2fc00005000780b */ /* 0x000fe20003fce000 */
[----:B------:R-:W-:Y:S01]  /*4cb0*/  ULDC UR6, c[0x0][0x604] ;  /* 0x0001810000067ab9 */ /* 0x000fe20000000800 */
[----:B------:R-:W-:Y:S01]  /*4cc0*/  FSETP.GEU.AND P3, PT, R29, -126, PT ;  /* 0xc2fc00001d00780b */ /* 0x000fe20003f6e000 */
[----:B------:R-:W-:Y:S01]  /*4cd0*/  FFMA R76, R76, UR6, -R89 ;  /* 0x000000064c4c7c23 */ /* 0x000fe20008000859 */
[----:B------:R-:W-:Y:S01]  /*4ce0*/  FSETP.GEU.AND P5, PT, R25, -126, PT ;  /* 0xc2fc00001900780b */ /* 0x000fe20003fae000 */
[----:B------:R-:W-:-:S02]  /*4cf0*/  ULDC UR6, c[0x0][0x604] ;  /* 0x0001810000067ab9 */ /* 0x000fc40000000800 */
[--C-:B------:R-:W-:Y:S01]  /*4d00*/  FFMA R13, R77, UR6, -R89.reuse ;  /* 0x000000064d0d7c23 */ /* 0x100fe20008000859 */
[----:B------:R-:W-:Y:S01]  /*4d10*/  ULDC UR6, c[0x0][0x604] ;  /* 0x0001810000067ab9 */ /* 0x000fe20000000800 */
[----:B------:R-:W-:Y:S01]  /*4d20*/  @!P2 FMUL R33, R33, 0.5 ;  /* 0x3f0000002121a820 */ /* 0x000fe20000400000 */
[--C-:B------:R-:W-:Y:S01]  /*4d30*/  FFMA R84, R84, UR6, -R89.reuse ;  /* 0x0000000654547c23 */ /* 0x100fe20008000859 */
[----:B------:R-:W-:Y:S01]  /*4d40*/  FFMA R89, R85, UR7, -R89 ;  /* 0x0000000755597c23 */ /* 0x000fe20008000859 */
[----:B--2---:R-:W-:Y:S01]  /*4d50*/  @!P1 FMUL R69, R69, R69 ;  /* 0x0000004545459220 */ /* 0x004fe20000400000 */
[----:B------:R-:W-:Y:S01]  /*4d60*/  @!P6 FMUL R80, R80, 0.5 ;  /* 0x3f0000005050e820 */ /* 0x000fe20000400000 */
[----:B------:R1:W2:Y:S01]  /*4d70*/  MUFU.EX2 R78, R33 ;  /* 0x00000021004e7308 */ /* 0x0002a20000000800 */
[----:B------:R-:W-:Y:S01]  /*4d80*/  @!P3 FMUL R29, R29, 0.5 ;  /* 0x3f0000001d1db820 */ /* 0x000fe20000400000 */
[----:B---3--:R-:W-:Y:S01]  /*4d90*/  @!P4 FMUL R73, R73, R73 ;  /* 0x000000494949c220 */ /* 0x008fe20000400000 */
[----:B------:R-:W-:Y:S01]  /*4da0*/  @!P5 FMUL R25, R25, 0.5 ;  /* 0x3f0000001919d820 */ /* 0x000fe20000400000 */
[----:B------:R-:W-:-:S04]  /*4db0*/  FSETP.GEU.AND P4, PT, R76, -126, PT ;  /* 0xc2fc00004c00780b */ /* 0x000fc80003f8e000 */
[----:B------:R3:W4:Y:S01]  /*4dc0*/  MUFU.EX2 R81, R80 ;  /* 0x0000005000517308 */ /* 0x0007220000000800 */
[----:B-1----:R-:W-:-:S07]  /*4dd0*/  FADD R33, R30, R59 ;  /* 0x0000003b1e217221 */ /* 0x002fce0000000000 */
[----:B------:R1:W5:Y:S01]  /*4de0*/  MUFU.EX2 R82, R25 ;  /* 0x0000001900527308 */ /* 0x0003620000000800 */
[----:B--2---:R-:W-:Y:S01]  /*4df0*/  @!P2 FMUL R78, R78, R78 ;  /* 0x0000004e4e4ea220 */ /* 0x004fe20000400000 */
[----:B------:R-:W-:Y:S01]  /*4e00*/  FSETP.GEU.AND P2, PT, R13, -126, PT ;  /* 0xc2fc00000d00780b */ /* 0x000fe20003f4e000 */
[----:B---3--:R-:W-:Y:S01]  /*4e10*/  FADD R80, R46, R99 ;  /* 0x000000632e507221 */ /* 0x008fe20000000000 */
[----:B------:R-:W-:-:S03]  /*4e20*/  @!P4 FMUL R76, R76, 0.5 ;  /* 0x3f0000004c4cc820 */ /* 0x000fc60000400000 */
[----:B------:R-:W-:Y:S01]  /*4e30*/  FADD R102, R33, R80 ;  /* 0x0000005021667221 */ /* 0x000fe20000000000 */
[----:B------:R2:W3:Y:S01]  /*4e40*/  MUFU.EX2 R72, R29 ;  /* 0x0000001d00487308 */ /* 0x0004e20000000800 */
[----:B----4-:R-:W-:Y:S01]  /*4e50*/  @!P6 FMUL R81, R81, R81 ;  /* 0x000000515151e220 */ /* 0x010fe20000400000 */
[----:B------:R-:W-:Y:S01]  /*4e60*/  FSETP.GEU.AND P6, PT, R84, -126, PT ;  /* 0xc2fc00005400780b */ /* 0x000fe20003fce000 */
[----:B-1----:R-:W-:Y:S01]  /*4e70*/  FADD R25, R17, R62 ;  /* 0x0000003e11197221 */ /* 0x002fe20000000000 */
[----:B------:R-:W-:Y:S01]  /*4e80*/  FADD R80, R50, R101 ;  /* 0x0000006532507221 */ /* 0x000fe20000000000 */
[----:B------:R-:W-:Y:S02]  /*4e90*/  FADD R33, R79, R68 ;  /* 0x000000444f217221 */ /* 0x000fe40000000000 */
[----:B------:R-:W-:Y:S01]  /*4ea0*/  FADD R100, R25, R52 ;  /* 0x0000003419647221 */ /* 0x000fe20000000000 */
[----:B------:R-:W-:Y:S01]  /*4eb0*/  FADD R52, R47, R88 ;  /* 0x000000582f347221 */ /* 0x000fe20000000000 */
[----:B-----5:R-:W-:Y:S01]  /*4ec0*/  @!P5 FMUL R82, R82, R82 ;  /* 0x000000525252d220 */ /* 0x020fe20000400000 */
[----:B------:R-:W-:Y:S01]  /*4ed0*/  FSETP.GEU.AND P5, PT, R89, -126, PT ;  /* 0xc2fc00005900780b */ /* 0x000fe20003fae000 */
[----:B--2---:R-:W-:Y:S01]  /*4ee0*/  FADD R29, R14, R35 ;  /* 0x000000230e1d7221 */ /* 0x004fe20000000000 */
[----:B------:R-:W-:Y:S01]  /*4ef0*/  @!P2 FMUL R13, R13, 0.5 ;  /* 0x3f0000000d0da820 */ /* 0x000fe20000400000 */
[----:B------:R-:W1:Y:S01]  /*4f00*/  MUFU.EX2 R77, R76 ;  /* 0x0000004c004d7308 */ /* 0x000e620000000800 */
[----:B------:R-:W-:Y:S01]  /*4f10*/  FADD R25, R15, R54 ;  /* 0x000000360f197221 */ /* 0x000fe20000000000 */
[----:B------:R-:W-:Y:S01]  /*4f20*/  FADD R45, R29, R48 ;  /* 0x000000301d2d7221 */ /* 0x000fe20000000000 */
[----:B------:R-:W-:Y:S01]  /*4f30*/  FADD R29, R55, R58 ;  /* 0x0000003a371d7221 */ /* 0x000fe20000000000 */
[----:B------:R-:W-:Y:S01]  /*4f40*/  @!P6 FMUL R84, R84, 0.5 ;  /* 0x3f0000005454e820 */ /* 0x000fe20000400000 */
[----:B------:R-:W-:Y:S01]  /*4f50*/  FADD R48, R38, R67 ;  /* 0x0000004326307221 */ /* 0x000fe20000000000 */
[----:B------:R-:W-:Y:S01]  /*4f60*/  FADD R92, R93, R82 ;  /* 0x000000525d5c7221 */ /* 0x000fe20000000000 */
[----:B------:R-:W-:Y:S01]  /*4f70*/  FADD R53, R29, R52 ;  /* 0x000000341d357221 */ /* 0x000fe20000000000 */
[----:B------:R-:W-:Y:S01]  /*4f80*/  FADD R29, R34, R63 ;  /* 0x0000003f221d7221 */ /* 0x000fe20000000000 */
[----:B------:R2:W4:Y:S01]  /*4f90*/  MUFU.EX2 R76, R13 ;  /* 0x0000000d004c7308 */ /* 0x0005220000000800 */
[----:B------:R-:W-:Y:S01]  /*4fa0*/  @!P5 FMUL R89, R89, 0.5 ;  /* 0x3f0000005959d820 */ /* 0x000fe20000400000 */
[----:B------:R-:W-:Y:S01]  /*4fb0*/  FADD R49, R25, R48 ;  /* 0x0000003019317221 */ /* 0x000fe20000000000 */
[----:B------:R-:W-:Y:S01]  /*4fc0*/  FADD R103, R29, R80 ;  /* 0x000000501d677221 */ /* 0x000fe20000000000 */
[----:B------:R-:W-:Y:S01]  /*4fd0*/  FADD R25, R51, R66 ;  /* 0x0000004233197221 */ /* 0x000fe20000000000 */
[----:B------:R-:W-:Y:S01]  /*4fe0*/  FADD R52, R43, R90 ;  /* 0x0000005a2b347221 */ /* 0x000fe20000000000 */
[----:B------:R-:W-:Y:S01]  /*4ff0*/  FADD R48, R42, R97 ;  /* 0x000000612a307221 */ /* 0x000fe20000000000 */
[----:B------:R-:W-:Y:S01]  /*5000*/  FADD R29, R32, R65 ;  /* 0x00000041201d7221 */ /* 0x000fe20000000000 */
[----:B------:R5:W4:Y:S01]  /*5010*/  MUFU.EX2 R85, R84 ;  /* 0x0000005400557308 */ /* 0x000b220000000800 */
[----:B--2---:R-:W-:Y:S01]  /*5020*/  FADD R13, R26, R39 ;  /* 0x000000271a0d7221 */ /* 0x004fe20000000000 */
[----:B------:R-:W-:Y:S01]  /*5030*/  FADD R104, R25, R52 ;  /* 0x0000003419687221 */ /* 0x000fe20000000000 */
[----:B------:R-:W-:Y:S01]  /*5040*/  FADD R25, R71, R60 ;  /* 0x0000003c47197221 */ /* 0x000fe20000000000 */
[----:B------:R-:W-:Y:S01]  /*5050*/  FADD R52, R87, R78 ;  /* 0x0000004e57347221 */ /* 0x000fe20000000000 */
[----:B------:R-:W-:Y:S01]  /*5060*/  FADD R98, R13, R48 ;  /* 0x000000300d627221 */ /* 0x000fe20000000000 */
[----:B------:R-:W-:Y:S01]  /*5070*/  FADD R13, R24, R95 ;  /* 0x0000005f180d7221 */ /* 0x000fe20000000000 */
[----:B------:R-:W-:Y:S01]  /*5080*/  FADD R48, R44, R73 ;  /* 0x000000492c307221 */ /* 0x000fe20000000000 */
[----:B------:R-:W2:Y:S01]  /*5090*/  MUFU.EX2 R80, R89 ;  /* 0x0000005900507308 */ /* 0x000ea20000000800 */
[----:B-----5:R-:W-:Y:S01]  /*50a0*/  FADD R84, R74, R81 ;  /* 0x000000514a547221 */ /* 0x020fe20000000000 */
[----:B---3--:R-:W-:Y:S01]  /*50b0*/  @!P3 FMUL R72, R72, R72 ;  /* 0x000000484848b220 */ /* 0x008fe20000400000 */
[----:B-1----:R-:W-:Y:S01]  /*50c0*/  @!P4 FMUL R77, R77, R77 ;  /* 0x0000004d4d4dc220 */ /* 0x002fe20000400000 */
[----:B----4-:R-:W-:Y:S01]  /*50d0*/  @!P2 FMUL R76, R76, R76 ;  /* 0x0000004c4c4ca220 */ /* 0x010fe20000400000 */
[----:B------:R-:W-:Y:S01]  /*50e0*/  FADD R37, R13, R48 ;  /* 0x000000300d257221 */ /* 0x000fe20000000000 */
[----:B------:R-:W-:Y:S01]  /*50f0*/  FADD R94, R29, R84 ;  /* 0x000000541d5e7221 */ /* 0x000fe20000000000 */
[----:B------:R-:W-:Y:S01]  /*5100*/  FADD R41, R25, R52 ;  /* 0x0000003419297221 */ /* 0x000fe20000000000 */
[----:B------:R-:W-:Y:S01]  /*5110*/  FADD R96, R33, R92 ;  /* 0x0000005c21607221 */ /* 0x000fe20000000000 */
[----:B------:R-:W-:Y:S01]  /*5120*/  @!P6 FMUL R85, R85, R85 ;  /* 0x000000555555e220 */ /* 0x000fe20000400000 */
[----:B------:R-:W-:Y:S01]  /*5130*/  FADD R13, R28, R61 ;  /* 0x0000003d1c0d7221 */ /* 0x000fe20000000000 */
[----:B------:R-:W-:Y:S01]  /*5140*/  FADD R48, R40, R77 ;  /* 0x0000004d28307221 */ /* 0x000fe20000000000 */
[----:B------:R-:W-:Y:S01]  /*5150*/  FADD R29, R36, R69 ;  /* 0x00000045241d7221 */ /* 0x000fe20000000000 */
[----:B------:R-:W-:Y:S01]  /*5160*/  FADD R84, R56, R85 ;  /* 0x0000005538547221 */ /* 0x000fe20000000000 */
[----:B------:R-:W-:Y:S01]  /*5170*/  FADD R25, R75, R64 ;  /* 0x000000404b197221 */ /* 0x000fe20000000000 */
[----:B------:R-:W-:Y:S01]  /*5180*/  FADD R52, R91, R76 ;  /* 0x0000004c5b347221 */ /* 0x000fe20000000000 */
[----:B------:R-:W-:Y:S01]  /*5190*/  FADD R33, R83, R72 ;  /* 0x0000004853217221 */ /* 0x000fe20000000000 */
[----:B--2---:R-:W-:Y:S01]  /*51a0*/  @!P5 FMUL R80, R80, R80 ;  /* 0x000000505050d220 */ /* 0x004fe20000400000 */
[----:B------:R-:W-:Y:S01]  /*51b0*/  FADD R13, R13, R48 ;  /* 0x000000300d0d7221 */ /* 0x000fe20000000000 */
        /* <DEDUP_REMOVED lines=16> */
[----:B------:R-:W-:-:S02]  /*52c0*/  F2FP.F16.F32.PACK_AB R53, R15, R14 ;  /* 0x0000000e0f35723e */ /* 0x000fc400000000ff */
[----:B------:R-:W-:Y:S01]  /*52d0*/  FADD R15, R37, R92 ;  /* 0x0000005c250f7221 */ /* 0x000fe20000000000 */
[----:B------:R-:W-:Y:S01]  /*52e0*/  FADD R13, R45, R98 ;  /* 0x000000622d0d7221 */ /* 0x000fe20000000000 */
[----:B------:R-:W-:Y:S02]  /*52f0*/  F2FP.F16.F32.PACK_AB R47, R42, R47 ;  /* 0x0000002f2a2f723e */ /* 0x000fe400000000ff */
[----:B------:R-:W-:Y:S02]  /*5300*/  F2FP.F16.F32.PACK_AB R41, R46, R31 ;  /* 0x0000001f2e29723e */ /* 0x000fe400000000ff */
[----:B------:R-:W-:Y:S02]  /*5310*/  F2FP.F16.F32.PACK_AB R43, R50, R43 ;  /* 0x0000002b322b723e */ /* 0x000fe400000000ff */
[----:B------:R-:W-:Y:S02]  /*5320*/  F2FP.F16.F32.PACK_AB R37, R54, R35 ;  /* 0x000000233625723e */ /* 0x000fe400000000ff */
[----:B------:R-:W-:-:S02]  /*5330*/  F2FP.F16.F32.PACK_AB R55, R26, R55 ;  /* 0x000000371a37723e */ /* 0x000fc400000000ff */
[----:B------:R-:W-:Y:S01]  /*5340*/  F2FP.F16.F32.PACK_AB R49, R30, R17 ;  /* 0x000000111e31723e */ /* 0x000fe200000000ff */
[----:B------:R-:W-:Y:S01]  /*5350*/  IMAD.MOV.U32 R17, RZ, RZ, 0x2 ;  /* 0x00000002ff117424 */ /* 0x000fe200078e00ff */
[----:B------:R-:W-:Y:S02]  /*5360*/  F2FP.F16.F32.PACK_AB R51, R34, R51 ;  /* 0x000000332233723e */ /* 0x000fe400000000ff */
[----:B------:R-:W-:Y:S02]  /*5370*/  F2FP.F16.F32.PACK_AB R45, R38, R27 ;  /* 0x0000001b262d723e */ /* 0x000fe400000000ff */
[----:B------:R-:W-:Y:S02]  /*5380*/  F2FP.F16.F32.PACK_AB R52, R71, R24 ;  /* 0x000000184734723e */ /* 0x000fe400000000ff */
[----:B------:R-:W-:Y:S02]  /*5390*/  F2FP.F16.F32.PACK_AB R54, R75, R28 ;  /* 0x0000001c4b36723e */ /* 0x000fe400000000ff */
[----:B------:R-:W-:-:S02]  /*53a0*/  F2FP.F16.F32.PACK_AB R48, R79, R32 ;  /* 0x000000204f30723e */ /* 0x000fc400000000ff */
[----:B------:R-:W-:Y:S02]  /*53b0*/  F2FP.F16.F32.PACK_AB R50, R83, R36 ;  /* 0x000000245332723e */ /* 0x000fe400000000ff */
        /* <DEDUP_REMOVED lines=19> */
[----:B------:R-:W-:-:S07]  /*54f0*/  SHF.L.U32 R57, RZ, 0x1f, RZ ;  /* 0x0000001fff397819 */ /* 0x000fce00000006ff */
.L_x_23:
[----:B-1----:R1:W2:Y:S02]  /*5500*/  SYNCS.PHASECHK.TRANS64.TRYWAIT P1, [R2+URZ+0x3f008], R57 ;  /* 0x03f00839020075a7 */ /* 0x0022a4000802017f */
[----:B--2---:R-:W-:Y:S05]  /*5510*/  @!P1 NANOSLEEP.SYNCS 0x989680 ;  /* 0x009896800000995d */ /* 0x004fea0003900000 */
[----:B------:R-:W2:Y:S02]  /*5520*/  @!P1 SYNCS.PHASECHK.TRANS64 P1, [R2+URZ+0x3f008], R57 ;  /* 0x03f00839020095a7 */ /* 0x000ea4000802007f */
[----:B--2---:R-:W-:Y:S05]  /*5530*/  @!P1 BRA `(.L_x_23) ;  /* 0xfffffffc00f09947 */ /* 0x004fea000383ffff */
[----:B------:R-:W-:Y:S01]  /*5540*/  UIADD3 UR6, UR15, 0xe00, URZ ;  /* 0x00000e000f067890 */ /* 0x000fe2000fffe03f */
[----:B------:R-:W-:Y:S01]  /*5550*/  WARPGROUP.ARRIVE ;  /* 0x00000000000079c5 */ /* 0x000fe20000000000 */
[----:B------:R-:W-:Y:S01]  /*5560*/  UMOV UR7, 0x80000020 ;  /* 0x8000002000077882 */ /* 0x000fe20000000000 */
[----:B------:R-:W-:Y:S01]  /*5570*/  UIADD3 UR8, UR15, 0x1000, URZ ;  /* 0x000010000f087890 */ /* 0x000fe2000fffe03f */
[C---:B------:R-:W-:Y:S01]  /*5580*/  ISETP.GE.AND P1, PT, R221.reuse, 0x3, PT ;  /* 0x00000003dd00780c */ /* 0x040fe20003f26270 */
[----:B------:R-:W-:Y:S01]  /*5590*/  UMOV UR19, 0x80000020 ;  /* 0x8000002000137882 */ /* 0x000fe20000000000 */
[----:B------:R-:W-:Y:S01]  /*55a0*/  UIADD3 UR10, UR15, 0x1200, URZ ;  /* 0x000012000f0a7890 */ /* 0x000fe2000fffe03f */
[----:B------:R-:W-:Y:S01]  /*55b0*/  IADD3 R14, R2, 0x3f020, RZ ;  /* 0x0003f020020e7810 */ /* 0x000fe20007ffe0ff */
[----:B------:R-:W-:Y:S01]  /*55c0*/  UMOV UR11, 0x80000020 ;  /* 0x80000020000b7882 */ /* 0x000fe20000000000 */
[----:B------:R-:W-:Y:S01]  /*55d0*/  HGMMA.64x32x16.F32 R184, R52, gdesc[UR4].tnspB, RZ, !UPT, gsb0 ;  /* 0x4060000434b87df0 */ /* 0x000fe2000c0008ff */
[----:B------:R-:W-:Y:S01]  /*55e0*/  UMOV UR18, UR8 ;  /* 0x0000000800127c82 */ /* 0x000fe20008000000 */
[----:B------:R-:W-:Y:S01]  /*55f0*/  UIADD3 UR12, UR15, 0x1400, URZ ;  /* 0x000014000f0c7890 */ /* 0x000fe2000fffe03f */
[----:B------:R-:W-:Y:S01]  /*5600*/  VIADD R12, R12, 0x80 ;  /* 0x000000800c0c7836 */ /* 0x000fe20000000000 */
[----:B------:R-:W-:Y:S01]  /*5610*/  UIADD3 UR6, UR15, 0x1600, URZ ;  /* 0x000016000f067890 */ /* 0x000fe2000fffe03f */
[----:B------:R-:W-:Y:S01]  /*5620*/  IADD3 R221, R221, -0x1, RZ ;  /* 0xffffffffdddd7810 */ /* 0x000fe20007ffe0ff */
[----:B------:R-:W-:Y:S01]  /*5630*/  UMOV UR7, 0x80000020 ;  /* 0x8000002000077882 */ /* 0x000fe20000000000 */
[----:B------:R-:W-:Y:S01]  /*5640*/  UIADD3 UR8, UR15, 0x1800, URZ ;  /* 0x000018000f087890 */ /* 0x000fe2000fffe03f */
[----:B------:R-:W-:-:S02]  /*5650*/  WARPGROUP.DEPBAR.LE gsb0, 0x0 ;  /* 0x00008000000079c5 */ /* 0x000fc40000010000 */
[----:B------:R-:W-:-:S06]  /*5660*/  WARPGROUP.ARRIVE ;  /* 0x00000000000079c5 */ /* 0x000fcc0000000000 */
[----:B------:R-:W-:Y:S01]  /*5670*/  HGMMA.64x32x16.F32 R168, R52, gdesc[UR16].tnspB, RZ, !UPT, gsb0 ;  /* 0x4060001034a87df0 */ /* 0x000fe2000c0008ff */
[----:B------:R-:W-:Y:S01]  /*5680*/  UMOV UR18, UR12 ;  /* 0x0000000c00127c82 */ /* 0x000fe20008000000 */
[----:B------:R-:W-:Y:S01]  /*5690*/  UMOV UR19, 0x80000020 ;  /* 0x8000002000137882 */ /* 0x000fe20000000000 */
[----:B------:R-:W-:Y:S01]  /*56a0*/  UIADD3 UR12, UR15, 0x1440, URZ ;  /* 0x000014400f0c7890 */ /* 0x000fe2000fffe03f */
[----:B------:R-:W-:Y:S02]  /*56b0*/  WARPGROUP.DEPBAR.LE gsb0, 0x0 ;  /* 0x00008000000079c5 */ /* 0x000fe40000010000 */
[----:B------:R-:W-:-:S06]  /*56c0*/  WARPGROUP.ARRIVE ;  /* 0x00000000000079c5 */ /* 0x000fcc0000000000 */
[----:B------:R-:W-:Y:S01]  /*56d0*/  HGMMA.64x32x16.F32 R152, R52, gdesc[UR8].tnspB, RZ, !UPT, gsb0 ;  /* 0x4060000834987df0 */ /* 0x000fe2000c0008ff */
[----:B------:R-:W-:Y:S01]  /*56e0*/  UIADD3 UR10, UR15, 0x1a00, URZ ;  /* 0x00001a000f0a7890 */ /* 0x000fe2000fffe03f */
[----:B------:R-:W-:Y:S01]  /*56f0*/  UMOV UR11, 0x80000020 ;  /* 0x80000020000b7882 */ /* 0x000fe20000000000 */
[----:B------:R-:W-:Y:S02]  /*5700*/  WARPGROUP.DEPBAR.LE gsb0, 0x0 ;  /* 0x00008000000079c5 */ /* 0x000fe40000010000 */
[----:B------:R-:W-:-:S06]  /*5710*/  WARPGROUP.ARRIVE ;  /* 0x00000000000079c5 */ /* 0x000fcc0000000000 */
[----:B------:R-:W-:Y:S01]  /*5720*/  HGMMA.64x32x16.F32 R136, R52, gdesc[UR16].tnspB, RZ, !UPT, gsb0 ;  /* 0x4060001034887df0 */ /* 0x000fe2000c0008ff */
[----:B------:R-:W-:Y:S02]  /*5730*/  UMOV UR19, 0x80000020 ;  /* 0x8000002000137882 */ /* 0x000fe40000000000 */
[----:B------:R-:W-:Y:S02]  /*5740*/  WARPGROUP.DEPBAR.LE gsb0, 0x0 ;  /* 0x00008000000079c5 */ /* 0x000fe40000010000 */
[----:B------:R-:W-:-:S06]  /*5750*/  WARPGROUP.ARRIVE ;  /* 0x00000000000079c5 */ /* 0x000fcc0000000000 */
[----:B------:R-:W-:Y:S01]  /*5760*/  HGMMA.64x32x16.F32 R120, R52, gdesc[UR4].tnspB, RZ, !UPT, gsb0 ;  /* 0x4060000434787df0 */ /* 0x000fe2000c0008ff */
[----:B------:R-:W-:Y:S01]  /*5770*/  UMOV UR6, UR8 ;  /* 0x0000000800067c82 */ /* 0x000fe20008000000 */
[----:B------:R-:W-:Y:S01]  /*5780*/  UMOV UR7, 0x80000020 ;  /* 0x8000002000077882 */ /* 0x000fe20000000000 */
[----:B------:R-:W-:-:S07]  /*5790*/  UIADD3 UR8, UR15, 0x1040, URZ ;  /* 0x000010400f087890 */ /* 0x000fce000fffe03f */
[----:B------:R-:W-:Y:S01]  /*57a0*/  UMOV UR18, UR8 ;  /* 0x0000000800127c82 */ /* 0x000fe20008000000 */
        /* <DEDUP_REMOVED lines=9> */
[----:B------:R-:W-:Y:S01]  /*5840*/  UIADD3 UR10, UR15, 0x1240, URZ ;  /* 0x000012400f0a7890 */ /* 0x000fe2000fffe03f */
[----:B------:R-:W-:Y:S01]  /*5850*/  UMOV UR11, 0x80000020 ;  /* 0x80000020000b7882 */ /* 0x000fe20000000000 */
[----:B------:R-:W-:Y:S02]  /*5860*/  WARPGROUP.DEPBAR.LE gsb0, 0x0 ;  /* 0x00008000000079c5 */ /* 0x000fe40000010000 */
[----:B------:R-:W-:-:S06]  /*5870*/  WARPGROUP.ARRIVE ;  /* 0x00000000000079c5 */ /* 0x000fcc0000000000 */
[----:B------:R-:W-:Y:S01]  /*5880*/  HGMMA.64x32x16.F32 R184, R48, gdesc[UR4].tnspB, R184, gsb0 ;  /* 0x4060000430b87df0 */ /* 0x000fe200080008b8 */
[----:B------:R-:W-:Y:S01]  /*5890*/  UIADD3 UR6, UR15, 0x1640, URZ ;  /* 0x000016400f067890 */ /* 0x000fe2000fffe03f */
[----:B------:R-:W-:Y:S01]  /*58a0*/  UMOV UR7, 0x80000020 ;  /* 0x8000002000077882 */ /* 0x000fe20000000000 */
[----:B------:R-:W-:Y:S02]  /*58b0*/  WARPGROUP.DEPBAR.LE gsb0, 0x0 ;  /* 0x00008000000079c5 */ /* 0x000fe40000010000 */
[----:B------:R-:W-:-:S06]  /*58c0*/  WARPGROUP.ARRIVE ;  /* 0x00000000000079c5 */ /* 0x000fcc0000000000 */
[----:B------:R-:W-:Y:S01]  /*58d0*/  HGMMA.64x32x16.F32 R168, R48, gdesc[UR16].tnspB, R168, gsb0 ;  /* 0x4060001030a87df0 */ /* 0x000fe200080008a8 */
[----:B------:R-:W-:Y:S01]  /*58e0*/  UMOV UR18, UR12 ;  /* 0x0000000c00127c82 */ /* 0x000fe20008000000 */
[----:B------:R-:W-:Y:S01]  /*58f0*/  UMOV UR19, 0x80000020 ;  /* 0x8000002000137882 */ /* 0x000fe20000000000 */
[----:B------:R-:W-:Y:S01]  /*5900*/  UIADD3 UR12, UR15, 0x1480, URZ ;  /* 0x000014800f0c7890 */ /* 0x000fe2000fffe03f */
        /* <DEDUP_REMOVED lines=8> */
[----:B------:R-:W-:Y:S02]  /*5990*/  UMOV UR19, 0x80000020 ;  /* 0x8000002000137882 */ /* 0x000fe40000000000 */
[----:B------:R-:W-:Y:S02]  /*59a0*/  WARPGROUP.DEPBAR.LE gsb0, 0x0 ;  /* 0x00008000000079c5 */ /* 0x000fe40000010000 */
[----:B------:R-:W-:-:S06]  /*59b0*/  WARPGROUP.ARRIVE ;  /* 0x00000000000079c5 */ /* 0x000fcc0000000000 */
[----:B------:R-:W-:Y:S01]  /*59c0*/  HGMMA.64x32x16.F32 R120, R48, gdesc[UR4].tnspB, R120, gsb0 ;  /* 0x4060000430787df0 */ /* 0x000fe20008000878 */
[----:B------:R-:W-:Y:S01]  /*59d0*/  UMOV UR6, UR8 ;  /* 0x0000000800067c82 */ /* 0x000fe20008000000 */
[----:B------:R-:W-:Y:S01]  /*59e0*/  UMOV UR7, 0x80000020 ;  /* 0x8000002000077882 */ /* 0x000fe20000000000 */
[----:B------:R-:W-:-:S07]  /*59f0*/  UIADD3 UR8, UR15, 0x1080, URZ ;  /* 0x000010800f087890 */ /* 0x000fce000fffe03f */
[----:B------:R-:W-:Y:S01]  /*5a00*/  UMOV UR18, UR8 ;  /* 0x0000000800127c82 */ /* 0x000fe20008000000 */
        /* <DEDUP_REMOVED lines=218> */
[----:B------:R-:W-:Y:S03]  /*67b0*/  HGMMA.64x32x16.F32 R136, R24, gdesc[UR16].tnspB, R136, gsb0 ;  /* 0x4060001018887df0 */ /* 0x000fe60008000888 */
[----:B------:R-:W-:Y:S02]  /*67c0*/  WARPGROUP.DEPBAR.LE gsb0, 0x0 ;  /* 0x00008000000079c5 */ /* 0x000fe40000010000 */
[----:B------:R-:W-:-:S06]  /*67d0*/  WARPGROUP.ARRIVE ;  /* 0x00000000000079c5 */ /* 0x000fcc0000000000 */
[----:B------:R-:W-:Y:S01]  /*67e0*/  HGMMA.64x32x16.F32 R120, R24, gdesc[UR4].tnspB, R120, gsb0 ;  /* 0x4060000418787df0 */ /* 0x000fe20008000878 */
[----:B------:R-:W-:Y:S01]  /*67f0*/  UMOV UR6, UR8 ;  /* 0x0000000800067c82 */ /* 0x000fe20008000000 */
[----:B------:R-:W-:Y:S01]  /*6800*/  UMOV UR7, 0x80000020 ;  /* 0x8000002000077882 */ /* 0x000fe20000000000 */
[----:B------:R-:W-:Y:S02]  /*6810*/  WARPGROUP.DEPBAR.LE gsb0, 0x0 ;  /* 0x00008000000079c5 */ /* 0x000fe40000010000 */
[----:B------:R-:W-:-:S06]  /*6820*/  WARPGROUP.ARRIVE ;  /* 0x00000000000079c5 */ /* 0x000fcc0000000000 */
[----:B------:R-:W-:Y:S03]  /*6830*/  HGMMA.64x32x16.F32 R104, R24, gdesc[UR4].tnspB, R104, gsb0 ;  /* 0x4060000418687df0 */ /* 0x000fe60008000868 */
[----:B------:R-:W-:Y:S02]  /*6840*/  WARPGROUP.DEPBAR.LE gsb0, 0x0 ;  /* 0x00008000000079c5 */ /* 0x000fe40000010000 */
[----:B------:R-:W-:-:S06]  /*6850*/  WARPGROUP.ARRIVE ;  /* 0x00000000000079c5 */ /* 0x000fcc0000000000 */
[----:B------:R-:W-:Y:S03]  /*6860*/  HGMMA.64x32x16.F32 R88, R24, gdesc[UR8].tnspB, R88, gsb0 ;  /* 0x4060000818587df0 */ /* 0x000fe60008000858 */
[----:B------:R-:W-:Y:S02]  /*6870*/  WARPGROUP.DEPBAR.LE gsb0, 0x0 ;  /* 0x00008000000079c5 */ /* 0x000fe40000010000 */
[----:B------:R-:W-:-:S04]  /*6880*/  PRMT R24, RZ, 0x654, R14 ;  /* 0x00000654ff187816 */ /* 0x000fc8000000000e */
[----:B------:R2:W-:Y:S01]  /*6890*/  SYNCS.ARRIVE.TRANS64.RED.A1T0 RZ, [R24+URZ], RZ ;  /* 0x000000ff18ff79a7 */ /* 0x0005e2000810043f */
[----:B------:R-:W-:Y:S05]  /*68a0*/  @!P1 BRA `(.L_x_24) ;  /* 0x0000004c003c9947 */ /* 0x000fea0003800000 */
[----:B------:R-:W-:Y:S01]  /*68b0*/  IMAD.MOV.U32 R223, RZ, RZ, R210 ;  /* 0x000000ffffdf7224 */ /* 0x000fe200078e00d2 */
[----:B------:R-:W-:Y:S01]  /*68c0*/  MOV R219, R211 ;  /* 0x000000d300db7202 */ /* 0x000fe20000000f00 */
[----:B------:R-:W-:Y:S01]  /*68d0*/  IMAD.MOV.U32 R17, RZ, RZ, 0x2 ;  /* 0x00000002ff117424 */ /* 0x000fe200078e00ff */
[----:B------:R-:W-:Y:S01]  /*68e0*/  MOV R7, 0x1 ;  /* 0x0000000100077802 */ /* 0x000fe20000000f00 */
[----:B------:R-:W-:Y:S01]  /*68f0*/  IMAD.MOV.U32 R4, RZ, RZ, RZ ;  /* 0x000000ffff047224 */ /* 0x000fe200078e00ff */
[----:B------:R-:W-:-:S06]  /*6900*/  ULDC.64 UR40, c[0x0][0x198] ;  /* 0x0000660000287ab9 */ /* 0x000fcc0000000a00 */
.L_x_36:
[----:B------:R-:W-:Y:S01]  /*6910*/  ISETP.GT.AND P1, PT, R221, 0x2, PT ;  /* 0x00000002dd00780c */ /* 0x000fe20003f24270 */
[----:B------:R-:W-:Y:S01]  /*6920*/  IMAD R25, R17, 0x8, R2 ;  /* 0x0000000811197824 */ /* 0x000fe200078e0202 */
[----:B------:R-:W-:Y:S02]  /*6930*/  IADD3 R221, R221, -0x1, RZ ;  /* 0xffffffffdddd7810 */ /* 0x000fe40007ffe0ff */
[----:B--2---:R-:W-:-:S09]  /*6940*/  SHF.L.U32 R24, R4, 0x1f, RZ ;  /* 0x0000001f04187819 */ /* 0x004fd200000006ff */
.L_x_25:
[----:B--2---:R2:W3:Y:S02]  /*6950*/  SYNCS.PHASECHK.TRANS64.TRYWAIT P2, [R25+URZ+0x3f000], R24 ;  /* 0x03f00018190075a7 */ /* 0x0044e4000804017f */
[----:B---3--:R-:W-:Y:S05]  /*6960*/  @!P2 NANOSLEEP.SYNCS 0x989680 ;  /* 0x009896800000a95d */ /* 0x008fea0003900000 */
[----:B------:R-:W3:Y:S02]  /*6970*/  @!P2 SYNCS.PHASECHK.TRANS64 P2, [R25+URZ+0x3f000], R24 ;  /* 0x03f000181900a5a7 */ /* 0x000ee4000804007f */
[----:B---3--:R-:W-:Y:S05]  /*6980*/  @!P2 BRA `(.L_x_25) ;  /* 0xfffffffc00f0a947 */ /* 0x008fea000383ffff */
[----:B------:R-:W-:Y:S05]  /*6990*/  WARPSYNC.ALL ;  /* 0x0000000000007948 */ /* 0x000fea0003800000 */
[----:B------:R-:W-:Y:S01]  /*69a0*/  R2UR UR6, R17 ;  /* 0x00000000110672ca */ /* 0x000fe200000e0000 */
[----:B-12---:R-:W-:Y:S01]  /*69b0*/  WARPGROUP.ARRIVE ;  /* 0x00000000000079c5 */ /* 0x006fe20000000000 */
[----:B------:R-:W-:Y:S01]  /*69c0*/  R2UR UR20, R216 ;  /* 0x00000000d81472ca */ /* 0x000fe200000e0000 */
[----:B------:R-:W-:Y:S01]  /*69d0*/  UMOV UR23, 0x80000020 ;  /* 0x8000002000177882 */ /* 0x000fe20000000000 */
        /* <DEDUP_REMOVED lines=9> */
[----:B------:R-:W-:Y:S01]  /*6a70*/  UIMAD UR6, UR6, 0xe00, UR14 ;  /* 0x00000e00060678a4 */ /* 0x000fe2000f8e020e */
[----:B------:R-:W-:Y:S01]  /*6a80*/  R2UR UR48, R208 ;  /* 0x00000000d03072ca */ /* 0x000fe200000e0000 */
[----:B------:R-:W-:Y:S01]  /*6a90*/  UMOV UR35, 0x80000020 ;  /* 0x8000002000237882 */ /* 0x000fe20000000000 */
[----:B------:R-:W-:Y:S01]  /*6aa0*/  R2UR UR49, R209 ;  /* 0x00000000d13172ca */ /* 0x000fe200000e0000 */
[----:B------:R-:W-:Y:S01]  /*6ab0*/  UIADD3 UR7, UR6, 0x2, URZ ;  /* 0x0000000206077890 */ /* 0x000fe2000fffe03f */
[----:B------:R-:W-:Y:S01]  /*6ac0*/  R2UR UR36, R206 ;  /* 0x00000000ce2472ca */ /* 0x000fe200000e0000 */
[----:B------:R-:W-:Y:S01]  /*6ad0*/  UMOV UR31, 0x80000020 ;  /* 0x80000020001f7882 */ /* 0x000fe20000000000 */
[----:B------:R-:W-:Y:S01]  /*6ae0*/  UMOV UR22, UR6 ;  /* 0x0000000600167c82 */ /* 0x000fe20008000000 */
[----:B------:R-:W-:Y:S01]  /*6af0*/  R2UR UR37, R207 ;  /* 0x00000000cf2572ca */ /* 0x000fe200000e0000 */
[----:B------:R-:W-:Y:S01]  /*6b00*/  HGMMA.64x128x16.F32 R24, gdesc[UR20], RZ, !UPT, gsb0 ;  /* 0x01e00000141879f0 */ /* 0x000fe2000c0008ff */
[----:B------:R-:W-:Y:S01]  /*6b10*/  R2UR UR32, R204 ;  /* 0x00000000cc2072ca */ /* 0x000fe200000e0000 */
[----:B------:R-:W-:Y:S01]  /*6b20*/  UMOV UR18, UR7 ;  /* 0x0000000700127c82 */ /* 0x000fe20008000000 */
[----:B------:R-:W-:Y:S01]  /*6b30*/  UIADD3 UR7, UR6, 0x200, URZ ;  /* 0x0000020006077890 */ /* 0x000fe2000fffe03f */
[----:B------:R-:W-:Y:S01]  /*6b40*/  R2UR UR33, R205 ;  /* 0x00000000cd2172ca */ /* 0x000fe200000e0000 */
[----:B------:R-:W-:Y:S01]  /*6b50*/  UMOV UR27, 0x80000020 ;  /* 0x80000020001b7882 */ /* 0x000fe20000000000 */
[----:B------:R-:W-:Y:S01]  /*6b60*/  R2UR UR28, R202 ;  /* 0x00000000ca1c72ca */ /* 0x000fe200000e0000 */
[----:B------:R-:W-:Y:S01]  /*6b70*/  UMOV UR23, 0x80000020 ;  /* 0x8000002000177882 */ /* 0x000fe20000000000 */
[----:B------:R-:W-:Y:S01]  /*6b80*/  R2UR UR29, R203 ;  /* 0x00000000cb1d72ca */ /* 0x000fe200000e0000 */
[----:B------:R-:W-:Y:S01]  /*6b90*/  UIADD3 UR58, UR6, 0xa02, URZ ;  /* 0x00000a02063a7890 */ /* 0x000fe2000fffe03f */
[----:B------:R-:W-:Y:S01]  /*6ba0*/  R2UR UR24, R200 ;  /* 0x00000000c81872ca */ /* 0x000fe200000e0000 */
[----:B------:R-:W-:Y:S01]  /*6bb0*/  UMOV UR10, UR7 ;  /* 0x00000007000a7c82 */ /* 0x000fe20008000000 */
[----:B------:R-:W-:Y:S01]  /*6bc0*/  UIADD3 UR7, UR6, 0x202, URZ ;  /* 0x0000020206077890 */ /* 0x000fe2000fffe03f */
[----:B------:R-:W-:Y:S01]  /*6bd0*/  R2UR UR25, R201 ;  /* 0x00000000c91972ca */ /* 0x000fe200000e0000 */
[----:B------:R-:W-:Y:S01]  /*6be0*/  UMOV UR59, 0x80000020 ;  /* 0x80000020003b7882 */ /* 0x000fe20000000000 */
[----:B------:R-:W-:Y:S01]  /*6bf0*/  R2UR UR20, R22 ;  /* 0x00000000161472ca */ /* 0x000fe200000e0000 */
[----:B------:R-:W-:Y:S01]  /*6c00*/  UIADD3 UR46, UR6, 0xc00, URZ ;  /* 0x00000c00062e7890 */ /* 0x000fe2000fffe03f */
[----:B------:R-:W-:Y:S01]  /*6c10*/  R2UR UR21, R23 ;  /* 0x00000000171572ca */ /* 0x000fe200000e0000 */
[----:B------:R-:W-:Y:S01]  /*6c20*/  UMOV UR47, 0x80000020 ;  /* 0x80000020002f7882 */ /* 0x000fe20000000000 */
[----:B------:R-:W-:Y:S01]  /*6c30*/  UMOV UR50, UR7 ;  /* 0x0000000700327c82 */ /* 0x000fe20008000000 */
[----:B------:R-:W-:Y:S01]  /*6c40*/  UIADD3 UR7, UR6, 0x400, URZ ;  /* 0x0000040006077890 */ /* 0x000fe2000fffe03f */
[----:B------:R-:W-:-:S06]  /*6c50*/  ISETP.NE.AND P2, PT, R10, RZ, PT ;  /* 0x000000ff0a00720c */ /* 0x000fcc0003f45270 */
[----:B------:R-:W-:Y:S01]  /*6c60*/  UMOV UR38, UR7 ;  /* 0x0000000700267c82 */ /* 0x000fe20008000000 */
[----:B------:R-:W-:-:S07]  /*6c70*/  UIADD3 UR7, UR6, 0x402, URZ ;  /* 0x0000040206077890 */ /* 0x000fce000fffe03f */
[----:B------:R-:W-:Y:S01]  /*6c80*/  UMOV UR34, UR7 ;  /* 0x0000000700227c82 */ /* 0x000fe20008000000 */
[----:B------:R-:W-:-:S07]  /*6c90*/  UIADD3 UR7, UR6, 0x600, URZ ;  /* 0x0000060006077890 */ /* 0x000fce000fffe03f */
[----:B------:R-:W-:Y:S01]  /*6ca0*/  UMOV UR30, UR7 ;  /* 0x00000007001e7c82 */ /* 0x000fe20008000000 */
[----:B------:R-:W-:-:S07]  /*6cb0*/  UIADD3 UR7, UR6, 0x602, URZ ;  /* 0x0000060206077890 */ /* 0x000fce000fffe03f */
[----:B------:R-:W-:Y:S01]  /*6cc0*/  UMOV UR26, UR7 ;  /* 0x00000007001a7c82 */ /* 0x000fe20008000000 */
[----:B------:R-:W-:-:S07]  /*6cd0*/  UIADD3 UR7, UR6, 0x800, URZ ;  /* 0x0000080006077890 */ /* 0x000fce000fffe03f */
[----:B------:R-:W-:Y:S01]  /*6ce0*/  UMOV UR22, UR7 ;  /* 0x0000000700167c82 */ /* 0x000fe20008000000 */
[----:B------:R-:W-:Y:S01]  /*6cf0*/  UIADD3 UR7, UR6, 0x802, URZ ;  /* 0x0000080206077890 */ /* 0x000fe2000fffe03f */
[----:B------:R-:W-:Y:S02]  /*6d00*/  WARPGROUP.DEPBAR.LE gsb0, 0x0 ;  /* 0x00008000000079c5 */ /* 0x000fe40000010000 */
[----:B------:R-:W-:-:S06]  /*6d10*/  WARPGROUP.ARRIVE ;  /* 0x00000000000079c5 */ /* 0x000fcc0000000000 */
[----:B------:R-:W-:Y:S01]  /*6d20*/  HGMMA.64x128x16.F32 R24, gdesc[UR16], R24, gsb0 ;  /* 0x01e00000101879f0 */ /* 0x000fe20008000818 */
[----:B------:R-:W-:Y:S01]  /*6d30*/  R2UR UR16, R20 ;  /* 0x00000000141072ca */ /* 0x000fe200000e0000 */
[----:B------:R-:W-:Y:S01]  /*6d40*/  UMOV UR18, UR7 ;  /* 0x0000000700127c82 */ /* 0x000fe20008000000 */
[----:B------:R-:W-:Y:S01]  /*6d50*/  R2UR UR17, R21 ;  /* 0x00000000151172ca */ /* 0x000fe200000e0000 */
[----:B------:R-:W-:Y:S01]  /*6d60*/  UMOV UR19, 0x80000020 ;  /* 0x8000002000137882 */ /* 0x000fe20000000000 */
[----:B------:R-:W-:Y:S02]  /*6d70*/  UIADD3 UR7, UR6, 0xa00, URZ ;  /* 0x00000a0006077890 */ /* 0x000fe4000fffe03f */
        /* <DEDUP_REMOVED lines=8> */
[----:B------:R-:W-:Y:S01]  /*6e00*/  UMOV UR7, 0x80000020 ;  /* 0x8000002000077882 */ /* 0x000fe20000000000 */
[----:B------:R-:W-:Y:S02]  /*6e10*/  WARPGROUP.DEPBAR.LE gsb0, 0x0 ;  /* 0x00008000000079c5 */ /* 0x000fe40000010000 */
[----:B------:R-:W-:-:S06]  /*6e20*/  WARPGROUP.ARRIVE ;  /* 0x00000000000079c5 */ /* 0x000fcc0000000000 */
[----:B------:R-:W-:Y:S03]  /*6e30*/  HGMMA.64x128x16.F32 R24, gdesc[UR48], R24, gsb0 ;  /* 0x01e00000301879f0 */ /* 0x000fe60008000818 */
[----:B------:R-:W-:Y:S02]  /*6e40*/  WARPGROUP.DEPBAR.LE gsb0, 0x0 ;  /* 0x00008000000079c5 */ /* 0x000fe40000010000 */
[----:B------:R-:W-:-:S07]  /*6e50*/  WARPGROUP.ARRIVE ;  /* 0x00000000000079c5 */ /* 0x000fce0000000000 */
        /* <DEDUP_REMOVED lines=29> */
[----:B------:R-:W-:Y:S05]  /*7030*/  @P2 BRA `(.L_x_26) ;  /* 0x0000000400142947 */ /* 0x000fea0003800000 */
[----:B------:R-:W-:-:S13]  /*7040*/  ISETP.LT.OR P3, PT, R8, 0x1, !P0 ;  /* 0x000000010800780c */ /* 0x000fda0004761670 */
[----:B------:R-:W-:Y:S05]  /*7050*/  @P3 BRA `(.L_x_27) ;  /* 0x0000000400083947 */ /* 0x000fea0003800000 */
[----:B------:R-:W-:Y:S02]  /*7060*/  ISETP.NE.AND P4, PT, R0, RZ, PT ;  /* 0x000000ff0000720c */ /* 0x000fe40003f85270 */
[----:B------:R-:W-:Y:S02]  /*7070*/  LEA R210, R5, R2, 0x3 ;  /* 0x0000000205d27211 */ /* 0x000fe400078e18ff */
[----:B------:R-:W-:-:S09]  /*7080*/  SHF.L.U32 R211, R6, 0x1f, RZ ;  /* 0x0000001f06d37819 */ /* 0x000fd200000006ff */
.L_x_28:
        /* <DEDUP_REMOVED lines=10> */
.L_x_29:
[----:B-12---:R-:W-:Y:S01]  /*7130*/  IMAD R211, R5, 0xe000, R2 ;  /* 0x0000e00005d37824 */ /* 0x006fe200078e0202 */
[----:B------:R-:W-:Y:S01]  /*7140*/  R2UR UR51, R9 ;  /* 0x00000000093372ca */ /* 0x000fe200000e0000 */
[----:B------:R-:W-:Y:S01]  /*7150*/  UIADD3 UR30, UP0, UR40, 0x1f0, URZ ;  /* 0x000001f0281e7890 */ /* 0x000fe2000ff1e03f */
[----:B------:R-:W-:Y:S01]  /*7160*/  R2UR UR49, R210 ;  /* 0x00000000d23172ca */ /* 0x000fe200000e0000 */
[----:B------:R-:W-:Y:S01]  /*7170*/  UMOV UR22, 0x0 ;  /* 0x0000000000167882 */ /* 0x000fe20000000000 */
[----:B------:R-:W-:Y:S01]  /*7180*/  R2UR UR6, R211 ;  /* 0x00000000d30672ca */ /* 0x000fe200000e0000 */
[----:B------:R-:W-:Y:S01]  /*7190*/  UIADD3.X UR31, URZ, UR41, URZ, UP0, !UPT ;  /* 0x000000293f1f7290 */ /* 0x000fe200087fe43f */
[----:B------:R-:W-:Y:S01]  /*71a0*/  IADD3 R5, R5, 0x1, RZ ;  /* 0x0000000105057810 */ /* 0x000fe20007ffe0ff */
[----:B------:R-:W-:Y:S01]  /*71b0*/  UMOV UR23, 0x10000000 ;  /* 0x1000000000177882 */ /* 0x000fe20000000000 */
[----:B------:R-:W-:Y:S01]  /*71c0*/  UMOV UR50, URZ ;  /* 0x0000003f00327c82 */ /* 0x000fe20008000000 */
[----:B------:R-:W-:Y:S01]  /*71d0*/  UMOV UR18, 0x20 ;  /* 0x0000002000127882 */ /* 0x000fe20000000000 */
[----:B------:R-:W-:Y:S01]  /*71e0*/  UMOV UR20, UR52 ;  /* 0x0000003400147c82 */ /* 0x000fe20008000000 */
[----:B------:R-:W-:Y:S01]  /*71f0*/  UMOV UR21, UR53 ;  /* 0x0000003500157c82 */ /* 0x000fe20008000000 */
[----:B------:R-:W-:Y:S01]  /*7200*/  UMOV UR10, 0x40 ;  /* 0x00000040000a7882 */ /* 0x000fe20000000000 */
[----:B------:R-:W-:Y:S01]  /*7210*/  USHF.L.U32 UR51, UR51, 0x7, URZ ;  /* 0x0000000733337899 */ /* 0x000fe2000800063f */
[----:B------:R-:W-:Y:S01]  /*7220*/  ISETP.NE.AND P3, PT, R5, 0x4, PT ;  /* 0x000000040500780c */ /* 0x000fe20003f65270 */
[----:B------:R-:W-:-:S02]  /*7230*/  UIADD3 UR49, UR49, 0x3f000, URZ ;  /* 0x0003f00031317890 */ /* 0x000fc4000fffe03f */
[----:B------:R-:W-:Y:S01]  /*7240*/  UIADD3 UR48, UR6, 0x7000, URZ ;  /* 0x0000700006307890 */ /* 0x000fe2000fffe03f */
[----:B------:R-:W-:Y:S01]  /*7250*/  SEL R211, RZ, 0x1, P3 ;  /* 0x00000001ffd37807 */ /* 0x000fe20001800000 */
        /* <DEDUP_REMOVED lines=8> */
[----:B------:R-:W-:Y:S01]  /*72e0*/  UTMALDG.4D [UR48], [UR30], desc[UR22] ;  /* 0x000016301e0075b4 */ /* 0x000fe20008019000 */
[----:B------:R-:W-:Y:S01]  /*72f0*/  UMOV UR9, UR49 ;  /* 0x0000003100097c82 */ /* 0x000fe20008000000 */
[----:B------:R-:W-:Y:S01]  /*7300*/  UMOV UR11, UR51 ;  /* 0x00000033000b7c82 */ /* 0x000fe20008000000 */
[----:B------:R-:W-:-:S02]  /*7310*/  UIADD3 UR32, UR6, 0xd000, URZ ;  /* 0x0000d00006207890 */ /* 0x000fc4000fffe03f */
        /* <DEDUP_REMOVED lines=22> */
.L_x_27:
[----:B------:R-:W-:-:S07]  /*7480*/  VIADD R8, R8, 0xffffffff ;  /* 0xffffffff08087836 */ /* 0x000fce0000000000 */
.L_x_26:
[----:B------:R-:W-:Y:S01]  /*7490*/  IADD3 R17, R17, 0x1, RZ ;  /* 0x0000000111117810 */ /* 0x000fe20007ffe0ff */
[----:B------:R-:W-:Y:S05]  /*74a0*/  WARPSYNC.ALL ;  /* 0x0000000000007948 */ /* 0x000fea0003800000 */
[----:B------:R-:W-:-:S04]  /*74b0*/  ISETP.NE.AND P3, PT, R17, 0x4, PT ;  /* 0x000000041100780c */ /* 0x000fc80003f65270 */
[----:B------:R-:W-:Y:S02]  /*74c0*/  SEL R211, RZ, 0x1, P3 ;  /* 0x00000001ffd37807 */ /* 0x000fe40001800000 */
[----:B------:R-:W-:Y:S02]  /*74d0*/  SEL R17, R17, RZ, P3 ;  /* 0x000000ff11117207 */ /* 0x000fe40001800000 */
[----:B------:R-:W-:Y:S02]  /*74e0*/  LOP3.LUT R4, R4, R211, RZ, 0x3c, !PT ;  /* 0x000000d304047212 */ /* 0x000fe400078e3cff */
[----:B------:R-:W-:Y:S01]  /*74f0*/  FMNMX R210, R24, R223, !PT ;  /* 0x000000df18d27209 */ /* 0x000fe20007800000 */
[----:B------:R-:W-:Y:S01]  /*7500*/  ULDC UR6, c[0x0][0x604] ;  /* 0x0001810000067ab9 */ /* 0x000fe20000000800 */
[----:B------:R-:W-:Y:S01]  /*7510*/  FMNMX R218, R26, R219, !PT ;  /* 0x000000db1ada7209 */ /* 0x000fe20007800000 */
[----:B------:R-:W-:Y:S01]  /*7520*/  IMAD R228, R17, 0x8, R2 ;  /* 0x0000000811e47824 */ /* 0x000fe200078e0202 */
[----:B------:R-:W-:-:S02]  /*7530*/  FMNMX R211, R25, R210, !PT ;  /* 0x000000d219d37209 */ /* 0x000fc40007800000 */
[----:B------:R-:W-:Y:S02]  /*7540*/  FMNMX R225, R27, R218, !PT ;  /* 0x000000da1be17209 */ /* 0x000fe40007800000 */
[----:B------:R-:W-:Y:S02]  /*7550*/  FMNMX R210, R28, R211, !PT ;  /* 0x000000d31cd27209 */ /* 0x000fe40007800000 */
[----:B------:R-:W-:Y:S02]  /*7560*/  FMNMX R218, R30, R225, !PT ;  /* 0x000000e11eda7209 */ /* 0x000fe40007800000 */
[----:B------:R-:W-:Y:S02]  /*7570*/  FMNMX R211, R29, R210, !PT ;  /* 0x000000d21dd37209 */ /* 0x000fe40007800000 */
[----:B------:R-:W-:Y:S02]  /*7580*/  FMNMX R225, R31, R218, !PT ;  /* 0x000000da1fe17209 */ /* 0x000fe40007800000 */
        /* <DEDUP_REMOVED lines=55> */
[----:B------:R-:W-:-:S03]  /*7900*/  FMNMX R220, R87, R220, !PT ;  /* 0x000000dc57dc7209 */ /* 0x000fc60007800000 */
[----:B------:R-:W1:Y:S04]  /*7910*/  SHFL.BFLY PT, R211, R218, 0x1, 0x1f ;  /* 0x0c201f00dad37f89 */ /* 0x000e6800000e0000 */
[----:B------:R-:W2:Y:S01]  /*7920*/  SHFL.BFLY PT, R225, R220, 0x1, 0x1f ;  /* 0x0c201f00dce17f89 */ /* 0x000ea200000e0000 */
[----:B-1----:R-:W-:Y:S02]  /*7930*/  FMNMX R222, R218, R211, !PT ;  /* 0x000000d3dade7209 */ /* 0x002fe40007800000 */
[----:B--2---:R-:W-:-:S03]  /*7940*/  FMNMX R225, R220, R225, !PT ;  /* 0x000000e1dce17209 */ /* 0x004fc60007800000 */
[----:B------:R-:W1:Y:S04]  /*7950*/  SHFL.BFLY PT, R211, R222, 0x2, 0x1f ;  /* 0x0c401f00ded37f89 */ /* 0x000e6800000e0000 */
[----:B------:R-:W2:Y:S01]  /*7960*/  SHFL.BFLY PT, R224, R225, 0x2, 0x1f ;  /* 0x0c401f00e1e07f89 */ /* 0x000ea200000e0000 */
[----:B-1----:R-:W-:Y:S02]  /*7970*/  FMNMX R210, R222, R211, !PT ;  /* 0x000000d3ded27209 */ /* 0x002fe40007800000 */
[----:B--2---:R-:W-:Y:S02]  /*7980*/  FMNMX R211, R225, R224, !PT ;  /* 0x000000e0e1d37209 */ /* 0x004fe40007800000 */
[----:B------:R-:W-:Y:S02]  /*7990*/  FSETP.NEU.AND P3, PT, R210, -INF , PT ;  /* 0xff800000d200780b */ /* 0x000fe40003f6d000 */
[----:B------:R-:W-:-:S02]  /*79a0*/  FSETP.NEU.AND P4, PT, R211, -INF , PT ;  /* 0xff800000d300780b */ /* 0x000fc40003f8d000 */
[----:B------:R-:W-:Y:S02]  /*79b0*/  FSEL R224, R210, RZ, P3 ;  /* 0x000000ffd2e07208 */ /* 0x000fe40001800000 */
[----:B------:R-:W-:-:S03]  /*79c0*/  FSEL R226, R211, RZ, P4 ;  /* 0x000000ffd3e27208 */ /* 0x000fc60002000000 */
[----:B------:R-:W-:Y:S01]  /*79d0*/  FADD R218, -R224, R223 ;  /* 0x000000dfe0da7221 */ /* 0x000fe20000000100 */
[C---:B------:R-:W-:Y:S02]  /*79e0*/  IMAD R223, R7.reuse, 0x8, R14 ;  /* 0x0000000807df7824 */ /* 0x040fe400078e020e */
[----:B------:R-:W-:Y:S01]  /*79f0*/  FADD R219, -R226, R219 ;  /* 0x000000dbe2db7221 */ /* 0x000fe20000000100 */
[----:B------:R-:W-:Y:S01]  /*7a00*/  IADD3 R7, R7, 0x1, RZ ;  /* 0x0000000107077810 */ /* 0x000fe20007ffe0ff */
[----:B------:R-:W-:Y:S02]  /*7a10*/  FMUL R218, R218, UR6 ;  /* 0x00000006dada7c20 */ /* 0x000fe40008400000 */
[----:B------:R-:W-:Y:S01]  /*7a20*/  FMUL R219, R219, UR6 ;  /* 0x00000006dbdb7c20 */ /* 0x000fe20008400000 */
[----:B------:R-:W-:Y:S02]  /*7a30*/  PRMT R223, RZ, 0x654, R223 ;  /* 0x00000654ffdf7816 */ /* 0x000fe400000000df */
[----:B------:R-:W-:-:S02]  /*7a40*/  FSETP.GEU.AND P3, PT, R218, -126, PT ;  /* 0xc2fc0000da00780b */ /* 0x000fc40003f6e000 */
[----:B------:R-:W-:Y:S01]  /*7a50*/  FSETP.GEU.AND P4, PT, R219, -126, PT ;  /* 0xc2fc0000db00780b */ /* 0x000fe20003f8e000 */
[----:B------:R1:W-:Y:S02]  /*7a60*/  SYNCS.ARRIVE.TRANS64.RED.A1T0 RZ, [R223+URZ], RZ ;  /* 0x000000ffdfff79a7 */ /* 0x0003e4000810043f */
[----:B-1----:R-:W-:-:S08]  /*7a70*/  SHF.L.U32 R223, R4, 0x1f, RZ ;  /* 0x0000001f04df7819 */ /* 0x002fd000000006ff */
[----:B------:R-:W-:Y:S02]  /*7a80*/  @!P3 FMUL R218, R218, 0.5 ;  /* 0x3f000000dadab820 */ /* 0x000fe40000400000 */
[----:B------:R-:W-:Y:S02]  /*7a90*/  @!P4 FMUL R219, R219, 0.5 ;  /* 0x3f000000dbdbc820 */ /* 0x000fe40000400000 */
[----:B------:R-:W1:Y:S08]  /*7aa0*/  MUFU.EX2 R222, R218 ;  /* 0x000000da00de7308 */ /* 0x000e700000000800 */
[----:B------:R-:W2:Y:S01]  /*7ab0*/  MUFU.EX2 R220, R219 ;  /* 0x000000db00dc7308 */ /* 0x000ea20000000800 */
[----:B-1----:R-:W-:Y:S01]  /*7ac0*/  @!P3 FMUL R222, R222, R222 ;  /* 0x000000dededeb220 */ /* 0x002fe20000400000 */
[----:B------:R-:W-:-:S03]  /*7ad0*/  ISETP.NE.AND P3, PT, R7, 0x4, PT ;  /* 0x000000040700780c */ /* 0x000fc60003f65270 */
[-C--:B------:R-:W-:Y:S01]  /*7ae0*/  FMUL R184, R184, R222.reuse ;  /* 0x000000deb8b87220 */ /* 0x080fe20000400000 */
[-C--:B------:R-:W-:Y:S01]  /*7af0*/  FMUL R185, R185, R222.reuse ;  /* 0x000000deb9b97220 */ /* 0x080fe20000400000 */
[-C--:B------:R-:W-:Y:S01]  /*7b00*/  FMUL R188, R188, R222.reuse ;  /* 0x000000debcbc7220 */ /* 0x080fe20000400000 */
[----:B------:R-:W-:Y:S01]  /*7b10*/  FMUL R189, R189, R222 ;  /* 0x000000debdbd7220 */ /* 0x000fe20000400000 */
[----:B--2---:R-:W-:Y:S01]  /*7b20*/  @!P4 FMUL R220, R220, R220 ;  /* 0x000000dcdcdcc220 */ /* 0x004fe20000400000 */
[-C--:B------:R-:W-:Y:S01]  /*7b30*/  FMUL R192, R192, R222.reuse ;  /* 0x000000dec0c07220 */ /* 0x080fe20000400000 */
        /* <DEDUP_REMOVED lines=50> */
[----:B------:R-:W-:Y:S01]  /*7e60*/  FMUL R101, R101, R222 ;  /* 0x000000de65657220 */ /* 0x000fe20000400000 */
        /* <DEDUP_REMOVED lines=55> */
[----:B------:R-:W-:-:S07]  /*81e0*/  FMUL R103, R103, R220 ;  /* 0x000000dc67677220 */ /* 0x000fce0000400000 */
.L_x_30:
[----:B-1----:R1:W2:Y:S02]  /*81f0*/  SYNCS.PHASECHK.TRANS64.TRYWAIT P4, [R228+URZ+0x3f000], R223 ;  /* 0x03f000dfe40075a7 */ /* 0x0022a4000808017f */
[----:B--2---:R-:W-:Y:S05]  /*8200*/  @!P4 NANOSLEEP.SYNCS 0x989680 ;  /* 0x009896800000c95d */ /* 0x004fea0003900000 */
[----:B------:R-:W2:Y:S02]  /*8210*/  @!P4 SYNCS.PHASECHK.TRANS64 P4, [R228+URZ+0x3f000], R223 ;  /* 0x03f000dfe400c5a7 */ /* 0x000ea4000808007f */
[----:B--2---:R-:W-:Y:S05]  /*8220*/  @!P4 BRA `(.L_x_30) ;  /* 0xfffffffc00f0c947 */ /* 0x004fea000383ffff */
[----:B------:R-:W-:Y:S01]  /*8230*/  ULDC UR7, c[0x0][0x604] ;  /* 0x0001810000077ab9 */ /* 0x000fe20000000800 */
[----:B------:R-:W-:Y:S01]  /*8240*/  R2UR UR6, R17 ;  /* 0x00000000110672ca */ /* 0x000fe200000e0000 */
[----:B------:R-:W-:Y:S01]  /*8250*/  FMUL R218, R224, UR7 ;  /* 0x00000007e0da7c20 */ /* 0x000fe20008400000 */
[----:B------:R-:W-:Y:S01]  /*8260*/  UMOV UR23, 0x80000020 ;  /* 0x8000002000177882 */ /* 0x000fe20000000000 */
[----:B------:R-:W-:Y:S01]  /*8270*/  UMOV UR11, 0x80000020 ;  /* 0x80000020000b7882 */ /* 0x000fe20000000000 */
[----:B------:R-:W-:Y:S01]  /*8280*/  UMOV UR19, 0x80000020 ;  /* 0x8000002000137882 */ /* 0x000fe20000000000 */
[--C-:B------:R-:W-:Y:S01]  /*8290*/  FFMA R225, R28, UR7, -R218.reuse ;  /* 0x000000071ce17c23 */ /* 0x100fe200080008da */
[--C-:B------:R-:W-:Y:S01]  /*82a0*/  FFMA R25, R25, UR7, -R218.reuse ;  /* 0x0000000719197c23 */ /* 0x100fe200080008da */
[--C-:B------:R-:W-:Y:S01]  /*82b0*/  FFMA R227, R29, UR7, -R218.reuse ;  /* 0x000000071de37c23 */ /* 0x100fe200080008da */
[----:B------:R-:W-:Y:S01]  /*82c0*/  FMUL R28, R226, UR7 ;  /* 0x00000007e21c7c20 */ /* 0x000fe20008400000 */
[--C-:B------:R-:W-:Y:S01]  /*82d0*/  FFMA R24, R24, UR7, -R218.reuse ;  /* 0x0000000718187c23 */ /* 0x100fe200080008da */
[----:B------:R-:W-:Y:S01]  /*82e0*/  FSETP.GEU.AND P4, PT, R225, -126, PT ;  /* 0xc2fc0000e100780b */ /* 0x000fe20003f8e000 */
[----:B------:R-:W-:Y:S01]  /*82f0*/  FFMA R36, R36, UR7, -R218 ;  /* 0x0000000724247c23 */ /* 0x000fe200080008da */
[----:B------:R-:W-:Y:S01]  /*8300*/  FSETP.GEU.AND P5, PT, R25, -126, PT ;  /* 0xc2fc00001900780b */ /* 0x000fe20003fae000 */
[--C-:B------:R-:W-:Y:S01]  /*8310*/  FFMA R27, R27, UR7, -R28.reuse ;  /* 0x000000071b1b7c23 */ /* 0x100fe2000800081c */
[----:B------:R-:W-:Y:S01]  /*8320*/  FSETP.GEU.AND P6, PT, R24, -126, PT ;  /* 0xc2fc00001800780b */ /* 0x000fe20003fce000 */
[--C-:B------:R-:W-:Y:S01]  /*8330*/  FFMA R26, R26, UR7, -R28.reuse ;  /* 0x000000071a1a7c23 */ /* 0x100fe2000800081c */
[--C-:B------:R-:W-:Y:S01]  /*8340*/  FFMA R30, R30, UR7, -R28.reuse ;  /* 0x000000071e1e7c23 */ /* 0x100fe2000800081c */
[--C-:B------:R-:W-:Y:S01]  /*8350*/  FFMA R38, R38, UR7, -R28.reuse ;  /* 0x0000000726267c23 */ /* 0x100fe2000800081c */
[----:B------:R-:W-:Y:S01]  /*8360*/  FFMA R35, R35, UR7, -R28 ;  /* 0x0000000723237c23 */ /* 0x000fe2000800081c */
[----:B------:R-:W-:Y:S01]  /*8370*/  FFMA R41, R41, UR7, -R218 ;  /* 0x0000000729297c23 */ /* 0x000fe200080008da */
[----:B------:R-:W-:Y:S01]  /*8380*/  UIMAD UR6, UR6, 0xe00, UR15 ;  /* 0x00000e00060678a4 */ /* 0x000fe2000f8e020f */
[--C-:B------:R-:W-:Y:S01]  /*8390*/  FFMA R34, R34, UR7, -R28.reuse ;  /* 0x0000000722227c23 */ /* 0x100fe2000800081c */
[----:B------:R-:W-:Y:S01]  /*83a0*/  FFMA R39, R39, UR7, -R28 ;  /* 0x0000000727277c23 */ /* 0x000fe2000800081c */
[----:B------:R-:W-:Y:S01]  /*83b0*/  @!P4 FMUL R225, R225, 0.5 ;  /* 0x3f000000e1e1c820 */ /* 0x000fe20000400000 */
[----:B------:R-:W-:Y:S01]  /*83c0*/  UIADD3 UR8, UR6, 0x200, URZ ;  /* 0x0000020006087890 */ /* 0x000fe2000fffe03f */
[----:B------:R-:W-:Y:S01]  /*83d0*/  @!P5 FMUL R25, R25, 0.5 ;  /* 0x3f0000001919d820 */ /* 0x000fe20000400000 */
[----:B------:R-:W-:Y:S01]  /*83e0*/  UIADD3 UR10, UR6, 0x400, URZ ;  /* 0x00000400060a7890 */ /* 0x000fe2000fffe03f */
[----:B------:R-:W2:Y:S01]  /*83f0*/  MUFU.EX2 R29, R225 ;  /* 0x000000e1001d7308 */ /* 0x000ea20000000800 */
[----:B------:R-:W-:Y:S01]  /*8400*/  @!P6 FMUL R24, R24, 0.5 ;  /* 0x3f0000001818e820 */ /* 0x000fe20000400000 */
[----:B------:R-:W-:Y:S01]  /*8410*/  UMOV UR22, UR6 ;  /* 0x0000000600167c82 */ /* 0x000fe20008000000 */
[----:B------:R-:W-:Y:S01]  /*8420*/  UIADD3 UR12, UR6, 0x600, URZ ;  /* 0x00000600060c7890 */ /* 0x000fe2000fffe03f */
[----:B------:R-:W-:Y:S01]  /*8430*/  FFMA R40, R40, UR7, -R218 ;  /* 0x0000000728287c23 */ /* 0x000fe200080008da */
[----:B------:R-:W-:Y:S01]  /*8440*/  UIADD3 UR16, UR6, 0x800, URZ ;  /* 0x0000080006107890 */ /* 0x000fe2000fffe03f */
[--C-:B------:R-:W-:Y:S01]  /*8450*/  FFMA R42, R42, UR7, -R28.reuse ;  /* 0x000000072a2a7c23 */ /* 0x100fe2000800081c */
[----:B------:R-:W-:Y:S01]  /*8460*/  UIADD3 UR18, UR6, 0xa00, URZ ;  /* 0x00000a0006127890 */ /* 0x000fe2000fffe03f */
[----:B------:R3:W4:Y:S01]  /*8470*/  MUFU.EX2 R224, R25 ;  /* 0x0000001900e07308 */ /* 0x0007220000000800 */
[----:B------:R-:W-:Y:S01]  /*8480*/  UIADD3 UR20, UR6, 0xc00, URZ ;  /* 0x00000c0006147890 */ /* 0x000fe2000fffe03f */
[----:B------:R-:W-:Y:S01]  /*8490*/  FFMA R43, R43, UR7, -R28 ;  /* 0x000000072b2b7c23 */ /* 0x000fe2000800081c */
[----:B------:R-:W-:Y:S01]  /*84a0*/  UMOV UR27, 0x80000020 ;  /* 0x80000020001b7882 */ /* 0x000fe20000000000 */
[----:B------:R-:W-:Y:S01]  /*84b0*/  FFMA R45, R45, UR7, -R218 ;  /* 0x000000072d2d7c23 */ /* 0x000fe200080008da */
[--C-:B------:R-:W-:Y:S01]  /*84c0*/  FFMA R46, R46, UR7, -R28.reuse ;  /* 0x000000072e2e7c23 */ /* 0x100fe2000800081c */
[----:B------:R-:W-:Y:S01]  /*84d0*/  FFMA R47, R47, UR7, -R28 ;  /* 0x000000072f2f7c23 */ /* 0x000fe2000800081c */
[--C-:B------:R-:W-:Y:S01]  /*84e0*/  FFMA R48, R48, UR7, -R218.reuse ;  /* 0x0000000730307c23 */ /* 0x100fe200080008da */
[----:B------:R5:W1:Y:S01]  /*84f0*/  MUFU.EX2 R219, R24 ;  /* 0x0000001800db7308 */ /* 0x000a620000000800 */
[----:B--2---:R-:W-:Y:S01]  /*8500*/  @!P4 FMUL R29, R29, R29 ;  /* 0x0000001d1d1dc220 */ /* 0x004fe20000400000 */
[----:B------:R-:W-:Y:S01]  /*8510*/  FSETP.GEU.AND P4, PT, R27, -126, PT ;  /* 0xc2fc00001b00780b */ /* 0x000fe20003f8e000 */
[--C-:B---3--:R-:W-:Y:S01]  /*8520*/  FFMA R25, R32, UR7, -R218.reuse ;  /* 0x0000000720197c23 */ /* 0x108fe200080008da */
[----:B------:R-:W-:Y:S01]  /*8530*/  FFMA R49, R49, UR7, -R218 ;  /* 0x0000000731317c23 */ /* 0x000fe200080008da */
[--C-:B------:R-:W-:Y:S01]  /*8540*/  FFMA R50, R50, UR7, -R28.reuse ;  /* 0x0000000732327c23 */ /* 0x100fe2000800081c */
[----:B------:R-:W-:Y:S01]  /*8550*/  FFMA R51, R51, UR7, -R28 ;  /* 0x0000000733337c23 */ /* 0x000fe2000800081c */
[--C-:B------:R-:W-:Y:S01]  /*8560*/  FFMA R52, R52, UR7, -R218.reuse ;  /* 0x0000000734347c23 */ /* 0x100fe200080008da */
[----:B------:R-:W-:Y:S01]  /*8570*/  FFMA R53, R53, UR7, -R218 ;  /* 0x0000000735357c23 */ /* 0x000fe200080008da */
[----:B----4-:R-:W-:Y:S01]  /*8580*/  @!P5 FMUL R224, R224, R224 ;  /* 0x000000e0e0e0d220 */ /* 0x010fe20000400000 */
[----:B------:R-:W-:Y:S01]  /*8590*/  FSETP.GEU.AND P5, PT, R26, -126, PT ;  /* 0xc2fc00001a00780b */ /* 0x000fe20003fae000 */
[--C-:B-----5:R-:W-:Y:S01]  /*85a0*/  FFMA R24, R31, UR7, -R28.reuse ;  /* 0x000000071f187c23 */ /* 0x120fe2000800081c */
[--C-:B------:R-:W-:Y:S01]  /*85b0*/  FFMA R54, R54, UR7, -R28.reuse ;  /* 0x0000000736367c23 */ /* 0x100fe2000800081c */
[----:B------:R-:W-:Y:S01]  /*85c0*/  FFMA R55, R55, UR7, -R28 ;  /* 0x0000000737377c23 */ /* 0x000fe2000800081c */
[--C-:B------:R-:W-:Y:S01]  /*85d0*/  FFMA R57, R57, UR7, -R218.reuse ;  /* 0x0000000739397c23 */ /* 0x100fe200080008da */
[----:B------:R-:W-:Y:S01]  /*85e0*/  @!P4 FMUL R27, R27, 0.5 ;  /* 0x3f0000001b1bc820 */ /* 0x000fe20000400000 */
[----:B------:R-:W-:Y:S01]  /*85f0*/  FFMA R56, R56, UR7, -R218 ;  /* 0x0000000738387c23 */ /* 0x000fe200080008da */
[----:B-1----:R-:W-:Y:S01]  /*8600*/  @!P6 FMUL R219, R219, R219 ;  /* 0x000000dbdbdbe220 */ /* 0x002fe20000400000 */
[----:B------:R-:W-:Y:S01]  /*8610*/  FSETP.GEU.AND P6, PT, R227, -126, PT ;  /* 0xc2fc0000e300780b */ /* 0x000fe20003fce000 */
[----:B------:R-:W1:Y:S01]  /*8620*/  MUFU.EX2 R228, R27 ;  /* 0x0000001b00e47308 */ /* 0x000e620000000800 */
[--C-:B------:R-:W-:Y:S01]  /*8630*/  FFMA R58, R58, UR7, -R28.reuse ;  /* 0x000000073a3a7c23 */ /* 0x100fe2000800081c */
[----:B------:R-:W-:Y:S01]  /*8640*/  FFMA R59, R59, UR7, -R28 ;  /* 0x000000073b3b7c23 */ /* 0x000fe2000800081c */
[----:B------:R-:W-:Y:S01]  /*8650*/  FFMA R68, R68, UR7, -R218 ;  /* 0x0000000744447c23 */ /* 0x000fe200080008da */
[----:B------:R-:W-:Y:S01]  /*8660*/  @!P5 FMUL R26, R26, 0.5 ;  /* 0x3f0000001a1ad820 */ /* 0x000fe20000400000 */
[----:B------:R-:W-:Y:S01]  /*8670*/  FFMA R67, R67, UR7, -R28 ;  /* 0x0000000743437c23 */ /* 0x000fe2000800081c */
[----:B------:R-:W-:Y:S01]  /*8680*/  FFMA R15, R222, R15, R219 ;  /* 0x0000000fde0f7223 */ /* 0x000fe200000000db */
[--C-:B------:R-:W-:Y:S01]  /*8690*/  FFMA R72, R72, UR7, -R218.reuse ;  /* 0x0000000748487c23 */ /* 0x100fe200080008da */
[----:B------:R2:W3:Y:S01]  /*86a0*/  MUFU.EX2 R223, R26 ;  /* 0x0000001a00df7308 */ /* 0x0004e20000000800 */
[----:B------:R-:W-:Y:S01]  /*86b0*/  FFMA R76, R76, UR7, -R218 ;  /* 0x000000074c4c7c23 */ /* 0x000fe200080008da */
[----:B------:R-:W-:Y:S01]  /*86c0*/  FFMA R79, R79, UR7, -R28 ;  /* 0x000000074f4f7c23 */ /* 0x000fe2000800081c */
[----:B------:R-:W-:Y:S01]  /*86d0*/  FFMA R80, R80, UR7, -R218 ;  /* 0x0000000750507c23 */ /* 0x000fe200080008da */
[----:B------:R-:W-:Y:S01]  /*86e0*/  @!P6 FMUL R227, R227, 0.5 ;  /* 0x3f000000e3e3e820 */ /* 0x000fe20000400000 */
[----:B------:R-:W-:Y:S01]  /*86f0*/  FFMA R83, R83, UR7, -R28 ;  /* 0x0000000753537c23 */ /* 0x000fe2000800081c */
[----:B------:R-:W-:Y:S01]  /*8700*/  FFMA R84, R84, UR7, -R218 ;  /* 0x0000000754547c23 */ /* 0x000fe200080008da */
[----:B------:R-:W-:Y:S01]  /*8710*/  FFMA R86, R86, UR7, -R28 ;  /* 0x0000000756567c23 */ /* 0x000fe2000800081c */
[----:B------:R-:W4:Y:S01]  /*8720*/  MUFU.EX2 R226, R227 ;  /* 0x000000e300e27308 */ /* 0x000f220000000800 */
[----:B-1----:R-:W-:Y:S01]  /*8730*/  @!P4 FMUL R228, R228, R228 ;  /* 0x000000e4e4e4c220 */ /* 0x002fe20000400000 */
[----:B------:R-:W-:Y:S01]  /*8740*/  FSETP.GEU.AND P4, PT, R25, -126, PT ;  /* 0xc2fc00001900780b */ /* 0x000fe20003f8e000 */
[--C-:B--2---:R-:W-:Y:S01]  /*8750*/  FFMA R26, R33, UR7, -R218.reuse ;  /* 0x00000007211a7c23 */ /* 0x104fe200080008da */
[----:B------:R-:W-:Y:S01]  /*8760*/  FFMA R85, R85, UR7, -R218 ;  /* 0x0000000755557c23 */ /* 0x000fe200080008da */
[----:B------:R-:W-:Y:S01]  /*8770*/  SEL R7, R7, RZ, P3 ;  /* 0x000000ff07077207 */ /* 0x000fe20001800000 */
[----:B------:R-:W-:-:S02]  /*8780*/  VIADD R17, R17, 0x1 ;  /* 0x0000000111117836 */ /* 0x000fc40000000000 */
[----:B---3--:R-:W-:Y:S01]  /*8790*/  @!P5 FMUL R223, R223, R223 ;  /* 0x000000dfdfdfd220 */ /* 0x008fe20000400000 */
[----:B------:R-:W-:-:S06]  /*87a0*/  FSETP.GEU.AND P5, PT, R24, -126, PT ;  /* 0xc2fc00001800780b */ /* 0x000fcc0003fae000 */
[----:B------:R-:W-:Y:S01]  /*87b0*/  @!P4 FMUL R25, R25, 0.5 ;  /* 0x3f0000001919c820 */ /* 0x000fe20000400000 */
[----:B----4-:R-:W-:Y:S01]  /*87c0*/  @!P6 FMUL R226, R226, R226 ;  /* 0x000000e2e2e2e220 */ /* 0x010fe20000400000 */
[----:B------:R-:W-:Y:S02]  /*87d0*/  FSETP.GEU.AND P6, PT, R30, -126, PT ;  /* 0xc2fc00001e00780b */ /* 0x000fe40003fce000 */
[----:B------:R1:W2:Y:S03]  /*87e0*/  MUFU.EX2 R32, R25 ;  /* 0x0000001900207308 */ /* 0x0002a60000000800 */
[----:B------:R-:W-:-:S05]  /*87f0*/  @!P5 FMUL R24, R24, 0.5 ;  /* 0x3f0000001818d820 */ /* 0x000fca0000400000 */
[----:B------:R3:W4:Y:S01]  /*8800*/  MUFU.EX2 R31, R24 ;  /* 0x00000018001f7308 */ /* 0x0007220000000800 */
[----:B-1----:R-:W-:Y:S01]  /*8810*/  F2FP.F16.F32.PACK_AB R25, R228, R223 ;  /* 0x000000dfe419723e */ /* 0x002fe200000000ff */
[----:B------:R-:W-:Y:S01]  /*8820*/  FFMA R223, R220, R13, R223 ;  /* 0x0000000ddcdf7223 */ /* 0x000fe200000000df */
[----:B------:R-:W-:-:S03]  /*8830*/  @!P6 FMUL R30, R30, 0.5 ;  /* 0x3f0000001e1ee820 */ /* 0x000fc60000400000 */
[----:B------:R-:W-:Y:S02]  /*8840*/  FADD R223, R223, R228 ;  /* 0x000000e4dfdf7221 */ /* 0x000fe40000000000 */
[----:B------:R-:W1:Y:S01]  /*8850*/  MUFU.EX2 R230, R30 ;  /* 0x0000001e00e67308 */ /* 0x000e620000000800 */
[----:B---3--:R-:W-:Y:S01]  /*8860*/  FFMA R24, R37, UR7, -R218 ;  /* 0x0000000725187c23 */ /* 0x008fe200080008da */
[----:B--2---:R-:W-:-:S04]  /*8870*/  @!P4 FMUL R32, R32, R32 ;  /* 0x000000202020c220 */ /* 0x004fc80000400000 */
[----:B------:R-:W-:Y:S01]  /*8880*/  FSETP.GEU.AND P4, PT, R24, -126, PT ;  /* 0xc2fc00001800780b */ /* 0x000fe20003f8e000 */
[----:B----4-:R-:W-:Y:S01]  /*8890*/  @!P5 FMUL R31, R31, R31 ;  /* 0x0000001f1f1fd220 */ /* 0x010fe20000400000 */
[----:B------:R-:W-:Y:S01]  /*88a0*/  FSETP.GEU.AND P5, PT, R36, -126, PT ;  /* 0xc2fc00002400780b */ /* 0x000fe20003fae000 */
[----:B-1----:R-:W-:Y:S01]  /*88b0*/  @!P6 FMUL R230, R230, R230 ;  /* 0x000000e6e6e6e220 */ /* 0x002fe20000400000 */
[----:B------:R-:W-:-:S09]  /*88c0*/  FSETP.GEU.AND P6, PT, R26, -126, PT ;  /* 0xc2fc00001a00780b */ /* 0x000fd20003fce000 */
[----:B------:R-:W-:Y:S01]  /*88d0*/  @!P4 FMUL R24, R24, 0.5 ;  /* 0x3f0000001818c820 */ /* 0x000fe20000400000 */
[----:B------:R-:W-:-:S03]  /*88e0*/  F2FP.F16.F32.PACK_AB R27, R31, R230 ;  /* 0x000000e61f1b723e */ /* 0x000fc600000000ff */
[----:B------:R1:W2:Y:S01]  /*88f0*/  MUFU.EX2 R30, R24 ;  /* 0x00000018001e7308 */ /* 0x0002a20000000800 */
[----:B------:R-:W-:Y:S01]  /*8900*/  @!P5 FMUL R36, R36, 0.5 ;  /* 0x3f0000002424d820 */ /* 0x000fe20000400000 */
[----:B------:R-:W-:-:S04]  /*8910*/  FADD R230, R223, R230 ;  /* 0x000000e6dfe67221 */ /* 0x000fc80000000000 */
[----:B------:R-:W-:Y:S02]  /*8920*/  FADD R230, R230, R31 ;  /* 0x0000001fe6e67221 */ /* 0x000fe40000000000 */
[----:B------:R-:W3:Y:S01]  /*8930*/  MUFU.EX2 R37, R36 ;  /* 0x0000002400257308 */ /* 0x000ee20000000800 */
[----:B-1----:R-:W-:Y:S01]  /*8940*/  FFMA R24, R44, UR7, -R218 ;  /* 0x000000072c187c23 */ /* 0x002fe200080008da */
[----:B------:R-:W-:-:S06]  /*8950*/  @!P6 FMUL R26, R26, 0.5 ;  /* 0x3f0000001a1ae820 */ /* 0x000fcc0000400000 */
[----:B------:R1:W4:Y:S01]  /*8960*/  MUFU.EX2 R33, R26 ;  /* 0x0000001a00217308 */ /* 0x0003220000000800 */
[----:B--2---:R-:W-:Y:S01]  /*8970*/  @!P4 FMUL R30, R30, R30 ;  /* 0x0000001e1e1ec220 */ /* 0x004fe20000400000 */
[----:B------:R-:W-:Y:S01]  /*8980*/  FSETP.GEU.AND P4, PT, R38, -126, PT ;  /* 0xc2fc00002600780b */ /* 0x000fe20003f8e000 */
[----:B---3--:R-:W-:Y:S01]  /*8990*/  @!P5 FMUL R37, R37, R37 ;  /* 0x000000252525d220 */ /* 0x008fe20000400000 */
[----:B------:R-:W-:Y:S02]  /*89a0*/  FSETP.GEU.AND P5, PT, R35, -126, PT ;  /* 0xc2fc00002300780b */ /* 0x000fe40003fae000 */
[----:B-1----:R-:W-:-:S09]  /*89b0*/  F2FP.F16.F32.PACK_AB R26, R226, R29 ;  /* 0x0000001de21a723e */ /* 0x002fd200000000ff */
[----:B------:R-:W-:Y:S01]  /*89c0*/  @!P4 FMUL R38, R38, 0.5 ;  /* 0x3f0000002626c820 */ /* 0x000fe20000400000 */
[----:B----4-:R-:W-:Y:S01]  /*89d0*/  @!P6 FMUL R33, R33, R33 ;  /* 0x000000212121e220 */ /* 0x010fe20000400000 */
[----:B------:R-:W-:Y:S02]  /*89e0*/  FSETP.GEU.AND P6, PT, R34, -126, PT ;  /* 0xc2fc00002200780b */ /* 0x000fe40003fce000 */
[----:B------:R-:W1:Y:S01]  /*89f0*/  MUFU.EX2 R227, R38 ;  /* 0x0000002600e37308 */ /* 0x000e620000000800 */
[----:B------:R-:W-:-:S07]  /*8a00*/  @!P5 FMUL R35, R35, 0.5 ;  /* 0x3f0000002323d820 */ /* 0x000fce0000400000 */
[----:B------:R-:W2:Y:S03]  /*8a10*/  MUFU.EX2 R234, R35 ;  /* 0x0000002300ea7308 */ /* 0x000ea60000000800 */
[----:B------:R-:W-:-:S05]  /*8a20*/  @!P6 FMUL R34, R34, 0.5 ;  /* 0x3f0000002222e820 */ /* 0x000fca0000400000 */
[----:B------:R-:W3:Y:S01]  /*8a30*/  MUFU.EX2 R225, R34 ;  /* 0x0000002200e17308 */ /* 0x000ee20000000800 */
[----:B-1----:R-:W-:Y:S01]  /*8a40*/  @!P4 FMUL R227, R227, R227 ;  /* 0x000000e3e3e3c220 */ /* 0x002fe20000400000 */
[----:B------:R-:W-:Y:S01]  /*8a50*/  FSETP.GEU.AND P4, PT, R41, -126, PT ;  /* 0xc2fc00002900780b */ /* 0x000fe20003f8e000 */
[----:B--2---:R-:W-:Y:S01]  /*8a60*/  @!P5 FMUL R234, R234, R234 ;  /* 0x000000eaeaead220 */ /* 0x004fe20000400000 */
[----:B------:R-:W-:-:S11]  /*8a70*/  FSETP.GEU.AND P5, PT, R40, -126, PT ;  /* 0xc2fc00002800780b */ /* 0x000fd60003fae000 */
[----:B------:R-:W-:Y:S01]  /*8a80*/  @!P4 FMUL R41, R41, 0.5 ;  /* 0x3f0000002929c820 */ /* 0x000fe20000400000 */
[----:B---3--:R-:W-:Y:S01]  /*8a90*/  @!P6 FMUL R225, R225, R225 ;  /* 0x000000e1e1e1e220 */ /* 0x008fe20000400000 */
        /* <DEDUP_REMOVED lines=13> */
[----:B------:R1:W2:Y:S01]  /*8b70*/  MUFU.EX2 R41, R24 ;  /* 0x0000001800297308 */ /* 0x0002a20000000800 */
[----:B------:R-:W-:-:S07]  /*8b80*/  @!P5 FMUL R43, R43, 0.5 ;  /* 0x3f0000002b2bd820 */ /* 0x000fce0000400000 */
[----:B------:R-:W3:Y:S01]  /*8b90*/  MUFU.EX2 R38, R43 ;  /* 0x0000002b00267308 */ /* 0x000ee20000000800 */
[----:B-1----:R-:W-:Y:S01]  /*8ba0*/  F2FP.F16.F32.PACK_AB R24, R224, R219 ;  /* 0x000000dbe018723e */ /* 0x002fe200000000ff */
[----:B------:R-:W-:Y:S01]  /*8bb0*/  FADD R224, R15, R224 ;  /* 0x000000e00fe07221 */ /* 0x000fe20000000000 */
[----:B------:R-:W-:Y:S02]  /*8bc0*/  @!P6 FMUL R42, R42, 0.5 ;  /* 0x3f0000002a2ae820 */ /* 0x000fe40000400000 */
[----:B------:R-:W-:Y:S01]  /*8bd0*/  WARPGROUP.ARRIVE ;  /* 0x00000000000079c5 */ /* 0x000fe20000000000 */
[----:B------:R-:W-:Y:S02]  /*8be0*/  FADD R29, R224, R29 ;  /* 0x0000001de01d7221 */ /* 0x000fe40000000000 */
[----:B------:R-:W1:Y:S01]  /*8bf0*/  MUFU.EX2 R229, R42 ;  /* 0x0000002a00e57308 */ /* 0x000e620000000800 */
[----:B--2---:R-:W-:Y:S01]  /*8c00*/  @!P4 FMUL R41, R41, R41 ;  /* 0x000000292929c220 */ /* 0x004fe20000400000 */
[----:B------:R-:W-:Y:S01]  /*8c10*/  FSETP.GEU.AND P4, PT, R47, -126, PT ;  /* 0xc2fc00002f00780b */ /* 0x000fe20003f8e000 */
[----:B------:R-:W-:Y:S01]  /*8c20*/  HGMMA.64x32x16.F32 R184, R24, gdesc[UR20].tnspB, R184, gsb0 ;  /* 0x4060001418b87df0 */ /* 0x000fe200080008b8 */
[----:B------:R-:W-:Y:S01]  /*8c30*/  UMOV UR22, UR8 ;  /* 0x0000000800167c82 */ /* 0x000fe20008000000 */
[----:B------:R-:W-:Y:S01]  /*8c40*/  UMOV UR23, 0x80000020 ;  /* 0x8000002000177882 */ /* 0x000fe20000000000 */
[----:B------:R-:W-:Y:S01]  /*8c50*/  UIADD3 UR8, UR6, 0x40, URZ ;  /* 0x0000004006087890 */ /* 0x000fe2000fffe03f */
[----:B---3--:R-:W-:Y:S01]  /*8c60*/  @!P5 FMUL R38, R38, R38 ;  /* 0x000000262626d220 */ /* 0x008fe20000400000 */
[----:B------:R-:W-:-:S05]  /*8c70*/  FSETP.GEU.AND P5, PT, R46, -126, PT ;  /* 0xc2fc00002e00780b */ /* 0x000fca0003fae000 */
[----:B------:R-:W-:Y:S01]  /*8c80*/  UMOV UR26, UR8 ;  /* 0x00000008001a7c82 */ /* 0x000fe20008000000 */
[----:B------:R-:W-:Y:S01]  /*8c90*/  UIADD3 UR8, UR6, 0x80, URZ ;  /* 0x0000008006087890 */ /* 0x000fe2000fffe03f */
[----:B------:R-:W-:Y:S01]  /*8ca0*/  @!P4 FMUL R47, R47, 0.5 ;  /* 0x3f0000002f2fc820 */ /* 0x000fe20000400000 */
[----:B-1----:R-:W-:Y:S01]  /*8cb0*/  @!P6 FMUL R229, R229, R229 ;  /* 0x000000e5e5e5e220 */ /* 0x002fe20000400000 */
[----:B------:R-:W-:Y:S02]  /*8cc0*/  FSETP.GEU.AND P6, PT, R45, -126, PT ;  /* 0xc2fc00002d00780b */ /* 0x000fe40003fce000 */
[----:B------:R-:W1:Y:S02]  /*8cd0*/  MUFU.EX2 R39, R47 ;  /* 0x0000002f00277308 */ /* 0x000e640000000800 */
[----:B------:R-:W-:-:S06]  /*8ce0*/  @!P5 FMUL R46, R46, 0.5 ;  /* 0x3f0000002e2ed820 */ /* 0x000fcc0000400000 */
        /* <DEDUP_REMOVED lines=9> */
[----:B------:R-:W-:Y:S02]  /*8d80*/  WARPGROUP.DEPBAR.LE gsb0, 0x0 ;  /* 0x00008000000079c5 */ /* 0x000fe40000010000 */
[----:B------:R-:W-:Y:S01]  /*8d90*/  WARPGROUP.ARRIVE ;  /* 0x00000000000079c5 */ /* 0x000fe20000000000 */
[----:B------:R-:W-:Y:S01]  /*8da0*/  FSETP.GEU.AND P6, PT, R48, -126, PT ;  /* 0xc2fc00003000780b */ /* 0x000fe20003fce000 */
[----:B------:R-:W1:Y:S01]  /*8db0*/  MUFU.EX2 R45, R50 ;  /* 0x00000032002d7308 */ /* 0x000e620000000800 */
[----:B------:R-:W-:-:S03]  /*8dc0*/  @!P5 FMUL R49, R49, 0.5 ;  /* 0x3f0000003131d820 */ /* 0x000fc60000400000 */
[----:B------:R-:W-:Y:S01]  /*8dd0*/  HGMMA.64x32x16.F32 R168, R24, gdesc[UR20].tnspB, R168, gsb0 ;  /* 0x4060001418a87df0 */ /* 0x000fe200080008a8 */
[----:B------:R-:W-:Y:S01]  /*8de0*/  UIADD3 UR22, UR6, 0xc40, URZ ;  /* 0x00000c4006167890 */ /* 0x000fe2000fffe03f */
[----:B------:R-:W-:Y:S02]  /*8df0*/  UMOV UR23, 0x80000020 ;  /* 0x8000002000177882 */ /* 0x000fe40000000000 */
[----:B------:R-:W2:Y:S04]  /*8e00*/  MUFU.EX2 R43, R49 ;  /* 0x00000031002b7308 */ /* 0x000ea80000000800 */
[----:B------:R-:W-:-:S04]  /*8e10*/  @!P6 FMUL R48, R48, 0.5 ;  /* 0x3f0000003030e820 */ /* 0x000fc80000400000 */
        /* <DEDUP_REMOVED lines=15> */
[----:B------:R-:W-:Y:S02]  /*8f10*/  WARPGROUP.DEPBAR.LE gsb0, 0x0 ;  /* 0x00008000000079c5 */ /* 0x000fe40000010000 */
[----:B------:R-:W-:Y:S01]  /*8f20*/  WARPGROUP.ARRIVE ;  /* 0x00000000000079c5 */ /* 0x000fe20000000000 */
[----:B--2---:R-:W-:Y:S01]  /*8f30*/  @!P5 FMUL R49, R49, R49 ;  /* 0x000000313131d220 */ /* 0x004fe20000400000 */
[----:B------:R-:W-:-:S04]  /*8f40*/  FSETP.GEU.AND P5, PT, R55, -126, PT ;  /* 0xc2fc00003700780b */ /* 0x000fc80003fae000 */
[----:B------:R-:W-:Y:S01]  /*8f50*/  HGMMA.64x32x16.F32 R152, R24, gdesc[UR8].tnspB, R152, gsb0 ;  /* 0x4060000818987df0 */ /* 0x000fe20008000898 */
[----:B------:R-:W-:Y:S01]  /*8f60*/  UMOV UR10, UR12 ;  /* 0x0000000c000a7c82 */ /* 0x000fe20008000000 */
[----:B------:R-:W-:Y:S01]  /*8f70*/  UMOV UR11, 0x80000020 ;  /* 0x80000020000b7882 */ /* 0x000fe20000000000 */
[----:B------:R-:W-:Y:S01]  /*8f80*/  UIADD3 UR12, UR6, 0x440, URZ ;  /* 0x00000440060c7890 */ /* 0x000fe2000fffe03f */
[----:B------:R-:W-:Y:S01]  /*8f90*/  @!P4 FMUL R56, R56, 0.5 ;  /* 0x3f0000003838c820 */ /* 0x000fe20000400000 */
[----:B---3--:R-:W-:Y:S01]  /*8fa0*/  @!P6 FMUL R46, R46, R46 ;  /* 0x0000002e2e2ee220 */ /* 0x008fe20000400000 */
[----:B------:R-:W-:Y:S02]  /*8fb0*/  FSETP.GEU.AND P6, PT, R54, -126, PT ;  /* 0xc2fc00003600780b */ /* 0x000fe40003fce000 */
[----:B------:R1:W2:Y:S01]  /*8fc0*/  MUFU.EX2 R48, R56 ;  /* 0x0000003800307308 */ /* 0x0002a20000000800 */
[----:B------:R-:W-:-:S07]  /*8fd0*/  @!P5 FMUL R55, R55, 0.5 ;  /* 0x3f0000003737d820 */ /* 0x000fce0000400000 */
[----:B------:R3:W4:Y:S01]  /*8fe0*/  MUFU.EX2 R47, R55 ;  /* 0x00000037002f7308 */ /* 0x0007220000000800 */
[----:B-1----:R-:W-:Y:S01]  /*8ff0*/  FFMA R56, R62, UR7, -R28 ;  /* 0x000000073e387c23 */ /* 0x002fe2000800081c */
[----:B------:R-:W-:Y:S01]  /*9000*/  FFMA R62, R69, UR7, -R218 ;  /* 0x00000007453e7c23 */ /* 0x000fe200080008da */
[----:B------:R-:W-:-:S05]  /*9010*/  @!P6 FMUL R54, R54, 0.5 ;  /* 0x3f0000003636e820 */ /* 0x000fca0000400000 */
[----:B------:R1:W5:Y:S01]  /*9020*/  MUFU.EX2 R50, R54 ;  /* 0x0000003600327308 */ /* 0x0003620000000800 */
[----:B--2---:R-:W-:Y:S01]  /*9030*/  @!P4 FMUL R48, R48, R48 ;  /* 0x000000303030c220 */ /* 0x004fe20000400000 */
[----:B------:R-:W-:Y:S01]  /*9040*/  FSETP.GEU.AND P4, PT, R59, -126, PT ;  /* 0xc2fc00003b00780b */ /* 0x000fe20003f8e000 */
[----:B---3--:R-:W-:Y:S01]  /*9050*/  FFMA R55, R61, UR7, -R218 ;  /* 0x000000073d377c23 */ /* 0x008fe200080008da */
[----:B------:R-:W-:Y:S01]  /*9060*/  FADD R61, R29, R226 ;  /* 0x000000e21d3d7221 */ /* 0x000fe20000000000 */
[----:B------:R-:W-:Y:S01]  /*9070*/  FFMA R29, R70, UR7, -R28 ;  /* 0x00000007461d7c23 */ /* 0x000fe2000800081c */
[----:B----4-:R-:W-:Y:S01]  /*9080*/  @!P5 FMUL R47, R47, R47 ;  /* 0x0000002f2f2fd220 */ /* 0x010fe20000400000 */
[----:B-1----:R-:W-:Y:S01]  /*9090*/  FFMA R54, R60, UR7, -R218 ;  /* 0x000000073c367c23 */ /* 0x002fe200080008da */
[----:B------:R-:W-:Y:S01]  /*90a0*/  FSETP.GEU.AND P5, PT, R58, -126, PT ;  /* 0xc2fc00003a00780b */ /* 0x000fe20003fae000 */
[----:B------:R-:W-:Y:S01]  /*90b0*/  FFMA R60, R66, UR7, -R28 ;  /* 0x00000007423c7c23 */ /* 0x000fe2000800081c */
[----:B------:R-:W-:-:S05]  /*90c0*/  FFMA R66, R73, UR7, -R218 ;  /* 0x0000000749427c23 */ /* 0x000fca00080008da */
[----:B------:R-:W-:Y:S01]  /*90d0*/  @!P4 FMUL R59, R59, 0.5 ;  /* 0x3f0000003b3bc820 */ /* 0x000fe20000400000 */
[----:B-----5:R-:W-:Y:S01]  /*90e0*/  @!P6 FMUL R50, R50, R50 ;  /* 0x000000323232e220 */ /* 0x020fe20000400000 */
[----:B------:R-:W-:Y:S02]  /*90f0*/  FSETP.GEU.AND P6, PT, R57, -126, PT ;  /* 0xc2fc00003900780b */ /* 0x000fe40003fce000 */
[----:B------:R1:W2:Y:S02]  /*9100*/  MUFU.EX2 R53, R59 ;  /* 0x0000003b00357308 */ /* 0x0002a40000000800 */
[----:B------:R-:W-:Y:S01]  /*9110*/  @!P5 FMUL R58, R58, 0.5 ;  /* 0x3f0000003a3ad820 */ /* 0x000fe20000400000 */
[----:B------:R-:W-:Y:S02]  /*9120*/  WARPGROUP.DEPBAR.LE gsb0, 0x0 ;  /* 0x00008000000079c5 */ /* 0x000fe40000010000 */
[----:B------:R-:W-:-:S03]  /*9130*/  WARPGROUP.ARRIVE ;  /* 0x00000000000079c5 */ /* 0x000fc60000000000 */
[----:B------:R3:W4:Y:S01]  /*9140*/  MUFU.EX2 R52, R58 ;  /* 0x0000003a00347308 */ /* 0x0007220000000800 */
[----:B-1----:R-:W-:Y:S02]  /*9150*/  FFMA R59, R63, UR7, -R28 ;  /* 0x000000073f3b7c23 */ /* 0x002fe4000800081c */
[----:B------:R-:W-:Y:S01]  /*9160*/  @!P6 FMUL R57, R57, 0.5 ;  /* 0x3f0000003939e820 */ /* 0x000fe20000400000 */
[----:B------:R-:W-:Y:S01]  /*9170*/  HGMMA.64x32x16.F32 R136, R24, gdesc[UR8].tnspB, R136, gsb0 ;  /* 0x4060000818887df0 */ /* 0x000fe20008000888 */
[----:B------:R-:W-:Y:S01]  /*9180*/  UMOV UR10, UR16 ;  /* 0x00000010000a7c82 */ /* 0x000fe20008000000 */
[----:B------:R-:W-:Y:S01]  /*9190*/  UMOV UR11, 0x80000020 ;  /* 0x80000020000b7882 */ /* 0x000fe20000000000 */
[----:B------:R-:W-:Y:S01]  /*91a0*/  UIADD3 UR16, UR6, 0x640, URZ ;  /* 0x0000064006107890 */ /* 0x000fe2000fffe03f */
[----:B------:R1:W5:Y:S01]  /*91b0*/  MUFU.EX2 R51, R57 ;  /* 0x0000003900337308 */ /* 0x0003620000000800 */
[----:B--2---:R-:W-:Y:S01]  /*91c0*/  @!P4 FMUL R53, R53, R53 ;  /* 0x000000353535c220 */ /* 0x004fe20000400000 */
[----:B------:R-:W-:Y:S01]  /*91d0*/  FSETP.GEU.AND P4, PT, R56, -126, PT ;  /* 0xc2fc00003800780b */ /* 0x000fe20003f8e000 */
[----:B---3--:R-:W-:Y:S01]  /*91e0*/  FFMA R58, R64, UR7, -R218 ;  /* 0x00000007403a7c23 */ /* 0x008fe200080008da */
[----:B------:R-:W-:Y:S01]  /*91f0*/  FFMA R64, R71, UR7, -R28 ;  /* 0x0000000747407c23 */ /* 0x000fe2000800081c */
[----:B----4-:R-:W-:Y:S01]  /*9200*/  @!P5 FMUL R52, R52, R52 ;  /* 0x000000343434d220 */ /* 0x010fe20000400000 */
[----:B------:R-:W-:Y:S01]  /*9210*/  FSETP.GEU.AND P5, PT, R55, -126, PT ;  /* 0xc2fc00003700780b */ /* 0x000fe20003fae000 */
[----:B-1----:R-:W-:-:S08]  /*9220*/  FFMA R57, R65, UR7, -R218 ;  /* 0x0000000741397c23 */ /* 0x002fd000080008da */
[----:B------:R-:W-:Y:S01]  /*9230*/  @!P4 FMUL R56, R56, 0.5 ;  /* 0x3f0000003838c820 */ /* 0x000fe20000400000 */
[----:B-----5:R-:W-:Y:S01]  /*9240*/  @!P6 FMUL R51, R51, R51 ;  /* 0x000000333333e220 */ /* 0x020fe20000400000 */
[----:B------:R-:W-:-:S04]  /*9250*/  FSETP.GEU.AND P6, PT, R54, -126, PT ;  /* 0xc2fc00003600780b */ /* 0x000fc80003fce000 */
[----:B------:R-:W1:Y:S01]  /*9260*/  MUFU.EX2 R56, R56 ;  /* 0x0000003800387308 */ /* 0x000e620000000800 */
[----:B------:R-:W-:-:S07]  /*9270*/  @!P5 FMUL R55, R55, 0.5 ;  /* 0x3f0000003737d820 */ /* 0x000fce0000400000 */
[----:B------:R-:W2:Y:S01]  /*9280*/  MUFU.EX2 R55, R55 ;  /* 0x0000003700377308 */ /* 0x000ea20000000800 */
[----:B------:R-:W-:-:S07]  /*9290*/  @!P6 FMUL R54, R54, 0.5 ;  /* 0x3f0000003636e820 */ /* 0x000fce0000400000 */
[----:B------:R-:W3:Y:S01]  /*92a0*/  MUFU.EX2 R54, R54 ;  /* 0x0000003600367308 */ /* 0x000ee20000000800 */
[----:B-1----:R-:W-:Y:S01]  /*92b0*/  @!P4 FMUL R56, R56, R56 ;  /* 0x000000383838c220 */ /* 0x002fe20000400000 */
[----:B------:R-:W-:Y:S01]  /*92c0*/  FSETP.GEU.AND P4, PT, R57, -126, PT ;  /* 0xc2fc00003900780b */ /* 0x000fe20003f8e000 */
[----:B------:R-:W-:Y:S02]  /*92d0*/  WARPGROUP.DEPBAR.LE gsb0, 0x0 ;  /* 0x00008000000079c5 */ /* 0x000fe40000010000 */
[----:B------:R-:W-:Y:S01]  /*92e0*/  WARPGROUP.ARRIVE ;  /* 0x00000000000079c5 */ /* 0x000fe20000000000 */
[----:B--2---:R-:W-:Y:S01]  /*92f0*/  @!P5 FMUL R55, R55, R55 ;  /* 0x000000373737d220 */ /* 0x004fe20000400000 */
[----:B------:R-:W-:-:S08]  /*9300*/  FSETP.GEU.AND P5, PT, R58, -126, PT ;  /* 0xc2fc00003a00780b */ /* 0x000fd00003fae000 */
[----:B------:R-:W-:Y:S01]  /*9310*/  @!P4 FMUL R57, R57, 0.5 ;  /* 0x3f0000003939c820 */ /* 0x000fe20000400000 */
[----:B------:R-:W-:Y:S01]  /*9320*/  HGMMA.64x32x16.F32 R120, R24, gdesc[UR8].tnspB, R120, gsb0 ;  /* 0x4060000818787df0 */ /* 0x000fe20008000878 */
[----:B------:R-:W-:Y:S01]  /*9330*/  UMOV UR10, UR20 ;  /* 0x00000014000a7c82 */ /* 0x000fe20008000000 */
[----:B------:R-:W-:Y:S01]  /*9340*/  UMOV UR11, 0x80000020 ;  /* 0x80000020000b7882 */ /* 0x000fe20000000000 */
[----:B------:R-:W-:Y:S01]  /*9350*/  UIADD3 UR20, UR6, 0xa40, URZ ;  /* 0x00000a4006147890 */ /* 0x000fe2000fffe03f */
[----:B---3--:R-:W-:Y:S01]  /*9360*/  @!P6 FMUL R54, R54, R54 ;  /* 0x000000363636e220 */ /* 0x008fe20000400000 */
[----:B------:R-:W-:Y:S01]  /*9370*/  FSETP.GEU.AND P6, PT, R59, -126, PT ;  /* 0xc2fc00003b00780b */ /* 0x000fe20003fce000 */
[----:B------:R-:W1:Y:S01]  /*9380*/  MUFU.EX2 R57, R57 ;  /* 0x0000003900397308 */ /* 0x000e620000000800 */
[----:B------:R-:W-:-:S07]  /*9390*/  @!P5 FMUL R58, R58, 0.5 ;  /* 0x3f0000003a3ad820 */ /* 0x000fce0000400000 */
[----:B------:R-:W2:Y:S04]  /*93a0*/  MUFU.EX2 R58, R58 ;  /* 0x0000003a003a7308 */ /* 0x000ea80000000800 */
[----:B------:R-:W-:Y:S01]  /*93b0*/  @!P6 FMUL R59, R59, 0.5 ;  /* 0x3f0000003b3be820 */ /* 0x000fe20000400000 */
[----:B-1----:R-:W-:-:S05]  /*93c0*/  @!P4 FMUL R57, R57, R57 ;  /* 0x000000393939c220 */ /* 0x002fca0000400000 */
[----:B------:R-:W1:Y:S01]  /*93d0*/  MUFU.EX2 R59, R59 ;  /* 0x0000003b003b7308 */ /* 0x000e620000000800 */
[----:B------:R-:W-:Y:S01]  /*93e0*/  FSETP.GEU.AND P4, PT, R68, -126, PT ;  /* 0xc2fc00004400780b */ /* 0x000fe20003f8e000 */
[----:B--2---:R-:W-:Y:S01]  /*93f0*/  @!P5 FMUL R58, R58, R58 ;  /* 0x0000003a3a3ad220 */ /* 0x004fe20000400000 */
[----:B------:R-:W-:-:S11]  /*9400*/  FSETP.GEU.AND P5, PT, R67, -126, PT ;  /* 0xc2fc00004300780b */ /* 0x000fd60003fae000 */
[----:B------:R-:W-:Y:S01]  /*9410*/  @!P4 FMUL R68, R68, 0.5 ;  /* 0x3f0000004444c820 */ /* 0x000fe20000400000 */
[----:B-1----:R-:W-:Y:S01]  /*9420*/  @!P6 FMUL R59, R59, R59 ;  /* 0x0000003b3b3be220 */ /* 0x002fe20000400000 */
[----:B------:R-:W-:Y:S02]  /*9430*/  FSETP.GEU.AND P6, PT, R60, -126, PT ;  /* 0xc2fc00003c00780b */ /* 0x000fe40003fce000 */
[----:B------:R-:W1:Y:S01]  /*9440*/  MUFU.EX2 R15, R68 ;  /* 0x00000044000f7308 */ /* 0x000e620000000800 */
[----:B------:R-:W-:Y:S01]  /*9450*/  @!P5 FMUL R67, R67, 0.5 ;  /* 0x3f0000004343d820 */ /* 0x000fe20000400000 */
[----:B------:R-:W-:Y:S02]  /*9460*/  WARPGROUP.DEPBAR.LE gsb0, 0x0 ;  /* 0x00008000000079c5 */ /* 0x000fe40000010000 */
[----:B------:R-:W-:-:S04]  /*9470*/  WARPGROUP.ARRIVE ;  /* 0x00000000000079c5 */ /* 0x000fc80000000000 */
[----:B------:R-:W2:Y:S03]  /*9480*/  MUFU.EX2 R13, R67 ;  /* 0x00000043000d7308 */ /* 0x000ea60000000800 */
[----:B------:R-:W-:Y:S01]  /*9490*/  @!P6 FMUL R60, R60, 0.5 ;  /* 0x3f0000003c3ce820 */ /* 0x000fe20000400000 */
[----:B------:R-:W-:Y:S01]  /*94a0*/  HGMMA.64x32x16.F32 R104, R24, gdesc[UR16].tnspB, R104, gsb0 ;  /* 0x4060001018687df0 */ /* 0x000fe20008000868 */
[----:B------:R-:W-:Y:S01]  /*94b0*/  UIADD3 UR18, UR6, 0x840, URZ ;  /* 0x0000084006127890 */ /* 0x000fe2000fffe03f */
[----:B-1----:R-:W-:Y:S01]  /*94c0*/  @!P4 FMUL R15, R15, R15 ;  /* 0x0000000f0f0fc220 */ /* 0x002fe20000400000 */
[----:B------:R-:W-:Y:S02]  /*94d0*/  UMOV UR19, 0x80000020 ;  /* 0x8000002000137882 */ /* 0x000fe40000000000 */
[----:B------:R-:W1:Y:S01]  /*94e0*/  MUFU.EX2 R60, R60 ;  /* 0x0000003c003c7308 */ /* 0x000e620000000800 */
[----:B------:R-:W-:Y:S01]  /*94f0*/  FSETP.GEU.AND P4, PT, R64, -126, PT ;  /* 0xc2fc00004000780b */ /* 0x000fe20003f8e000 */
[----:B--2---:R-:W-:Y:S01]  /*9500*/  @!P5 FMUL R13, R13, R13 ;  /* 0x0000000d0d0dd220 */ /* 0x004fe20000400000 */
[----:B------:R-:W-:-:S11]  /*9510*/  FSETP.GEU.AND P5, PT, R29, -126, PT ;  /* 0xc2fc00001d00780b */ /* 0x000fd60003fae000 */
[----:B------:R-:W-:Y:S01]  /*9520*/  @!P4 FMUL R64, R64, 0.5 ;  /* 0x3f0000004040c820 */ /* 0x000fe20000400000 */
[----:B-1----:R-:W-:Y:S01]  /*9530*/  @!P6 FMUL R60, R60, R60 ;  /* 0x0000003c3c3ce220 */ /* 0x002fe20000400000 */
[----:B------:R-:W-:-:S04]  /*9540*/  FSETP.GEU.AND P6, PT, R62, -126, PT ;  /* 0xc2fc00003e00780b */ /* 0x000fc80003fce000 */
[----:B------:R-:W1:Y:S01]  /*9550*/  MUFU.EX2 R64, R64 ;  /* 0x0000004000407308 */ /* 0x000e620000000800 */
[----:B------:R-:W-:-:S07]  /*9560*/  @!P5 FMUL R29, R29, 0.5 ;  /* 0x3f0000001d1dd820 */ /* 0x000fce0000400000 */
[----:B------:R-:W2:Y:S01]  /*9570*/  MUFU.EX2 R29, R29 ;  /* 0x0000001d001d7308 */ /* 0x000ea20000000800 */
[----:B------:R-:W-:-:S07]  /*9580*/  @!P6 FMUL R62, R62, 0.5 ;  /* 0x3f0000003e3ee820 */ /* 0x000fce0000400000 */
[----:B------:R-:W3:Y:S01]  /*9590*/  MUFU.EX2 R62, R62 ;  /* 0x0000003e003e7308 */ /* 0x000ee20000000800 */
[----:B-1----:R-:W-:Y:S01]  /*95a0*/  @!P4 FMUL R64, R64, R64 ;  /* 0x000000404040c220 */ /* 0x002fe20000400000 */
[----:B--2---:R-:W-:Y:S01]  /*95b0*/  @!P5 FMUL R29, R29, R29 ;  /* 0x0000001d1d1dd220 */ /* 0x004fe20000400000 */
[----:B------:R-:W-:Y:S02]  /*95c0*/  WARPGROUP.DEPBAR.LE gsb0, 0x0 ;  /* 0x00008000000079c5 */ /* 0x000fe40000010000 */
[----:B------:R-:W-:Y:S01]  /*95d0*/  WARPGROUP.ARRIVE ;  /* 0x00000000000079c5 */ /* 0x000fe20000000000 */
[----:B------:R-:W-:-:S05]  /*95e0*/  FSETP.GEU.AND P5, PT, R66, -126, PT ;  /* 0xc2fc00004200780b */ /* 0x000fca0003fae000 */
[----:B------:R-:W-:Y:S01]  /*95f0*/  HGMMA.64x32x16.F32 R88, R24, gdesc[UR8].tnspB, R88, gsb0 ;  /* 0x4060000818587df0 */ /* 0x000fe20008000858 */
[----:B------:R-:W-:Y:S01]  /*9600*/  UIADD3 UR10, UR6, 0x240, URZ ;  /* 0x00000240060a7890 */ /* 0x000fe2000fffe03f */
[----:B---3--:R-:W-:Y:S01]  /*9610*/  @!P6 FMUL R62, R62, R62 ;  /* 0x0000003e3e3ee220 */ /* 0x008fe20000400000 */
[----:B------:R-:W-:Y:S01]  /*9620*/  UMOV UR11, 0x80000020 ;  /* 0x80000020000b7882 */ /* 0x000fe20000000000 */
[----:B------:R-:W-:-:S04]  /*9630*/  FSETP.GEU.AND P6, PT, R72, -126, PT ;  /* 0xc2fc00004800780b */ /* 0x000fc80003fce000 */
[----:B------:R-:W-:-:S06]  /*9640*/  @!P5 FMUL R66, R66, 0.5 ;  /* 0x3f0000004242d820 */ /* 0x000fcc0000400000 */
[----:B------:R-:W1:Y:S03]  /*9650*/  MUFU.EX2 R66, R66 ;  /* 0x0000004200427308 */ /* 0x000e660000000800 */
[----:B------:R-:W-:-:S05]  /*9660*/  @!P6 FMUL R72, R72, 0.5 ;  /* 0x3f0000004848e820 */ /* 0x000fca0000400000 */
[----:B------:R-:W2:Y:S01]  /*9670*/  MUFU.EX2 R31, R72 ;  /* 0x00000048001f7308 */ /* 0x000ea20000000800 */
[----:B-1----:R-:W-:Y:S01]  /*9680*/  @!P5 FMUL R66, R66, R66 ;  /* 0x000000424242d220 */ /* 0x002fe20000400000 */
[----:B------:R-:W-:Y:S01]  /*9690*/  FSETP.GEU.AND P5, PT, R76, -126, PT ;  /* 0xc2fc00004c00780b */ /* 0x000fe20003fae000 */
[----:B--2---:R-:W-:-:S12]  /*96a0*/  @!P6 FMUL R31, R31, R31 ;  /* 0x0000001f1f1fe220 */ /* 0x004fd80000400000 */
[----:B------:R-:W-:Y:S01]  /*96b0*/  @!P5 FMUL R76, R76, 0.5 ;  /* 0x3f0000004c4cd820 */ /* 0x000fe20000400000 */
[----:B------:R-:W-:Y:S02]  /*96c0*/  WARPGROUP.DEPBAR.LE gsb0, 0x0 ;  /* 0x00008000000079c5 */ /* 0x000fe40000010000 */
[----:B------:R-:W-:Y:S01]  /*96d0*/  F2FP.F16.F32.PACK_AB R24, R33, R32 ;  /* 0x000000202118723e */ /* 0x000fe200000000ff */
[----:B------:R-:W-:Y:S01]  /*96e0*/  FADD R32, R61, R32 ;  /* 0x000000203d207221 */ /* 0x000fe20000000000 */
[----:B------:R-:W-:Y:S02]  /*96f0*/  F2FP.F16.F32.PACK_AB R26, R30, R37 ;  /* 0x000000251e1a723e */ /* 0x000fe400000000ff */
[----:B------:R-:W-:Y:S01]  /*9700*/  F2FP.F16.F32.PACK_AB R25, R234, R225 ;  /* 0x000000e1ea19723e */ /* 0x000fe200000000ff */
[----:B------:R-:W-:Y:S01]  /*9710*/  FADD R32, R32, R33 ;  /* 0x0000002120207221 */ /* 0x000fe20000000000 */
[----:B------:R-:W-:Y:S01]  /*9720*/  F2FP.F16.F32.PACK_AB R27, R36, R227 ;  /* 0x000000e3241b723e */ /* 0x000fe200000000ff */
[--C-:B------:R-:W-:Y:S01]  /*9730*/  FFMA R33, R75, UR7, -R28.reuse ;  /* 0x000000074b217c23 */ /* 0x100fe2000800081c */
[----:B------:R-:W-:Y:S01]  /*9740*/  FADD R225, R230, R225 ;  /* 0x000000e1e6e17221 */ /* 0x000fe20000000000 */
[----:B------:R-:W-:Y:S01]  /*9750*/  FADD R37, R32, R37 ;  /* 0x0000002520257221 */ /* 0x000fe20000000000 */
[----:B------:R-:W-:Y:S01]  /*9760*/  WARPGROUP.ARRIVE ;  /* 0x00000000000079c5 */ /* 0x000fe20000000000 */
[----:B------:R-:W-:Y:S01]  /*9770*/  FFMA R32, R74, UR7, -R28 ;  /* 0x000000074a207c23 */ /* 0x000fe2000800081c */
[----:B------:R-:W-:Y:S01]  /*9780*/  FSETP.GEU.AND P6, PT, R33, -126, PT ;  /* 0xc2fc00002100780b */ /* 0x000fe20003fce000 */
[----:B------:R-:W-:Y:S01]  /*9790*/  FADD R37, R37, R30 ;  /* 0x0000001e25257221 */ /* 0x000fe20000000000 */
[----:B------:R-:W-:Y:S01]  /*97a0*/  FADD R234, R225, R234 ;  /* 0x000000eae1ea7221 */ /* 0x000fe20000000000 */
[----:B------:R-:W-:Y:S01]  /*97b0*/  FFMA R30, R78, UR7, -R28 ;  /* 0x000000074e1e7c23 */ /* 0x000fe2000800081c */
[----:B------:R-:W-:Y:S01]  /*97c0*/  HGMMA.64x32x16.F32 R184, R24, gdesc[UR24].tnspB, R184, gsb0 ;  /* 0x4060001818b87df0 */ /* 0x000fe200080008b8 */
[----:B------:R-:W-:Y:S01]  /*97d0*/  UMOV UR26, UR8 ;  /* 0x00000008001a7c82 */ /* 0x000fe20008000000 */
[----:B------:R-:W-:Y:S01]  /*97e0*/  UMOV UR27, 0x80000020 ;  /* 0x80000020001b7882 */ /* 0x000fe20000000000 */
[----:B------:R-:W-:Y:S01]  /*97f0*/  UIADD3 UR8, UR6, 0xc0, URZ ;  /* 0x000000c006087890 */ /* 0x000fe2000fffe03f */
[----:B------:R-:W-:Y:S01]  /*9800*/  FSETP.GEU.AND P4, PT, R32, -126, PT ;  /* 0xc2fc00002000780b */ /* 0x000fe20003f8e000 */
[----:B------:R-:W-:-:S04]  /*9810*/  FADD R227, R234, R227 ;  /* 0x000000e3eae37221 */ /* 0x000fc80000000000 */
[----:B------:R-:W-:Y:S01]  /*9820*/  @!P6 FMUL R33, R33, 0.5 ;  /* 0x3f0000002121e820 */ /* 0x000fe20000400000 */
[----:B------:R-:W-:-:S05]  /*9830*/  FADD R36, R227, R36 ;  /* 0x00000024e3247221 */ /* 0x000fca0000000000 */
[----:B------:R-:W1:Y:S02]  /*9840*/  MUFU.EX2 R33, R33 ;  /* 0x0000002100217308 */ /* 0x000e640000000800 */
[----:B------:R-:W-:-:S06]  /*9850*/  @!P4 FMUL R32, R32, 0.5 ;  /* 0x3f0000002020c820 */ /* 0x000fcc0000400000 */
[----:B------:R-:W2:Y:S01]  /*9860*/  MUFU.EX2 R32, R32 ;  /* 0x0000002000207308 */ /* 0x000ea20000000800 */
[----:B-1----:R-:W-:Y:S01]  /*9870*/  @!P6 FMUL R33, R33, R33 ;  /* 0x000000212121e220 */ /* 0x002fe20000400000 */
[----:B------:R-:W-:Y:S01]  /*9880*/  FSETP.GEU.AND P6, PT, R30, -126, PT ;  /* 0xc2fc00001e00780b */ /* 0x000fe20003fce000 */
[----:B--2---:R-:W-:-:S12]  /*9890*/  @!P4 FMUL R32, R32, R32 ;  /* 0x000000202020c220 */ /* 0x004fd80000400000 */
[----:B------:R-:W-:Y:S01]  /*98a0*/  @!P6 FMUL R30, R30, 0.5 ;  /* 0x3f0000001e1ee820 */ /* 0x000fe20000400000 */
[----:B------:R-:W-:Y:S02]  /*98b0*/  WARPGROUP.DEPBAR.LE gsb0, 0x0 ;  /* 0x00008000000079c5 */ /* 0x000fe40000010000 */
[----:B------:R-:W-:-:S03]  /*98c0*/  WARPGROUP.ARRIVE ;  /* 0x00000000000079c5 */ /* 0x000fc60000000000 */
[----:B------:R-:W1:Y:S03]  /*98d0*/  MUFU.EX2 R30, R30 ;  /* 0x0000001e001e7308 */ /* 0x000e660000000800 */
[----:B------:R-:W-:Y:S01]  /*98e0*/  HGMMA.64x32x16.F32 R168, R24, gdesc[UR8].tnspB, R168, gsb0 ;  /* 0x4060000818a87df0 */ /* 0x000fe200080008a8 */
[----:B------:R-:W-:Y:S01]  /*98f0*/  UMOV UR10, UR12 ;  /* 0x0000000c000a7c82 */ /* 0x000fe20008000000 */
[----:B------:R-:W-:Y:S01]  /*9900*/  UMOV UR11, 0x80000020 ;  /* 0x80000020000b7882 */ /* 0x000fe20000000000 */
[----:B------:R-:W-:Y:S01]  /*9910*/  UIADD3 UR12, UR6, 0x480, URZ ;  /* 0x00000480060c7890 */ /* 0x000fe2000fffe03f */
[----:B-1----:R-:W-:Y:S01]  /*9920*/  @!P6 FMUL R30, R30, R30 ;  /* 0x0000001e1e1ee220 */ /* 0x002fe20000400000 */
        /* <DEDUP_REMOVED lines=28> */
[----:B------:R-:W-:Y:S01]  /*9af0*/  F2FP.F16.F32.PACK_AB R24, R35, R232 ;  /* 0x000000e82318723e */ /* 0x000fe200000000ff */
[----:B------:R-:W-:Y:S01]  /*9b00*/  FADD R232, R37, R232 ;  /* 0x000000e825e87221 */ /* 0x000fe20000000000 */
[----:B------:R-:W-:Y:S01]  /*9b10*/  F2FP.F16.F32.PACK_AB R25, R38, R229 ;  /* 0x000000e52619723e */ /* 0x000fe200000000ff */
[----:B------:R-:W1:Y:S01]  /*9b20*/  MUFU.EX2 R37, R76 ;  /* 0x0000004c00257308 */ /* 0x000e620000000800 */
[----:B------:R-:W-:Y:S01]  /*9b30*/  F2FP.F16.F32.PACK_AB R26, R34, R41 ;  /* 0x00000029221a723e */ /* 0x000fe200000000ff */
[----:B------:R-:W-:Y:S01]  /*9b40*/  FADD R229, R36, R229 ;  /* 0x000000e524e57221 */ /* 0x000fe20000000000 */
[----:B------:R-:W-:Y:S01]  /*9b50*/  F2FP.F16.F32.PACK_AB R27, R39, R44 ;  /* 0x0000002c271b723e */ /* 0x000fe200000000ff */
[----:B------:R-:W-:Y:S01]  /*9b60*/  FFMA R36, R77, UR7, -R218 ;  /* 0x000000074d247c23 */ /* 0x000fe200080008da */
[----:B------:R-:W-:Y:S01]  /*9b70*/  FADD R232, R232, R35 ;  /* 0x00000023e8e87221 */ /* 0x000fe20000000000 */
[----:B------:R-:W-:Y:S01]  /*9b80*/  FADD R229, R229, R38 ;  /* 0x00000026e5e57221 */ /* 0x000fe20000000000 */
[----:B------:R-:W-:Y:S01]  /*9b90*/  WARPGROUP.ARRIVE ;  /* 0x00000000000079c5 */ /* 0x000fe20000000000 */
[----:B------:R-:W-:Y:S01]  /*9ba0*/  FFMA R38, R81, UR7, -R218 ;  /* 0x0000000751267c23 */ /* 0x000fe200080008da */
[----:B------:R-:W-:Y:S01]  /*9bb0*/  FSETP.GEU.AND P4, PT, R36, -126, PT ;  /* 0xc2fc00002400780b */ /* 0x000fe20003f8e000 */
[----:B------:R-:W-:Y:S01]  /*9bc0*/  FADD R61, R232, R41 ;  /* 0x00000029e83d7221 */ /* 0x000fe20000000000 */
[----:B------:R-:W-:Y:S01]  /*9bd0*/  FADD R68, R229, R44 ;  /* 0x0000002ce5447221 */ /* 0x000fe20000000000 */
[--C-:B------:R-:W-:Y:S01]  /*9be0*/  FFMA R44, R82, UR7, -R28.reuse ;  /* 0x00000007522c7c23 */ /* 0x100fe2000800081c */
[----:B------:R-:W-:Y:S01]  /*9bf0*/  HGMMA.64x32x16.F32 R184, R24, gdesc[UR24].tnspB, R184, gsb0 ;  /* 0x4060001818b87df0 */ /* 0x000fe200080008b8 */
[----:B------:R-:W-:Y:S01]  /*9c00*/  UMOV UR26, UR16 ;  /* 0x00000010001a7c82 */ /* 0x000fe20008000000 */
[----:B------:R-:W-:Y:S01]  /*9c10*/  UMOV UR27, 0x80000020 ;  /* 0x80000020001b7882 */ /* 0x000fe20000000000 */
[----:B------:R-:W-:Y:S01]  /*9c20*/  UIADD3 UR16, UR6, 0x6c0, URZ ;  /* 0x000006c006107890 */ /* 0x000fe2000fffe03f */
[----:B-1----:R-:W-:Y:S01]  /*9c30*/  @!P5 FMUL R37, R37, R37 ;  /* 0x000000252525d220 */ /* 0x002fe20000400000 */
[----:B------:R-:W-:Y:S01]  /*9c40*/  FSETP.GEU.AND P5, PT, R79, -126, PT ;  /* 0xc2fc00004f00780b */ /* 0x000fe20003fae000 */
[----:B------:R-:W-:Y:S01]  /*9c50*/  FFMA R28, R87, UR7, -R28 ;  /* 0x00000007571c7c23 */ /* 0x000fe2000800081c */
[----:B------:R-:W-:Y:S01]  /*9c60*/  FSETP.GEU.AND P6, PT, R38, -126, PT ;  /* 0xc2fc00002600780b */ /* 0x000fe20003fce000 */
[----:B------:R-:W-:Y:S01]  /*9c70*/  FADD R61, R61, R34 ;  /* 0x000000223d3d7221 */ /* 0x000fe20000000000 */
[----:B------:R-:W-:Y:S01]  /*9c80*/  @!P4 FMUL R36, R36, 0.5 ;  /* 0x3f0000002424c820 */ /* 0x000fe20000400000 */
[----:B------:R-:W-:Y:S01]  /*9c90*/  FADD R68, R68, R39 ;  /* 0x0000002744447221 */ /* 0x000fe20000000000 */
[----:B------:R-:W-:-:S04]  /*9ca0*/  UMOV UR7, 0x80000020 ;  /* 0x8000002000077882 */ /* 0x000fc80000000000 */
[----:B------:R-:W1:Y:S03]  /*9cb0*/  MUFU.EX2 R36, R36 ;  /* 0x0000002400247308 */ /* 0x000e660000000800 */
[----:B------:R-:W-:Y:S02]  /*9cc0*/  @!P5 FMUL R79, R79, 0.5 ;  /* 0x3f0000004f4fd820 */ /* 0x000fe40000400000 */
[----:B------:R-:W-:-:S03]  /*9cd0*/  @!P6 FMUL R38, R38, 0.5 ;  /* 0x3f0000002626e820 */ /* 0x000fc60000400000 */
[----:B------:R-:W2:Y:S08]  /*9ce0*/  MUFU.EX2 R35, R79 ;  /* 0x0000004f00237308 */ /* 0x000eb00000000800 */
[----:B------:R-:W3:Y:S01]  /*9cf0*/  MUFU.EX2 R38, R38 ;  /* 0x0000002600267308 */ /* 0x000ee20000000800 */
[----:B-1----:R-:W-:Y:S01]  /*9d00*/  @!P4 FMUL R36, R36, R36 ;  /* 0x000000242424c220 */ /* 0x002fe20000400000 */
[----:B------:R-:W-:Y:S01]  /*9d10*/  FSETP.GEU.AND P4, PT, R80, -126, PT ;  /* 0xc2fc00005000780b */ /* 0x000fe20003f8e000 */
[----:B--2---:R-:W-:Y:S01]  /*9d20*/  @!P5 FMUL R35, R35, R35 ;  /* 0x000000232323d220 */ /* 0x004fe20000400000 */
[----:B------:R-:W-:-:S11]  /*9d30*/  FSETP.GEU.AND P5, PT, R44, -126, PT ;  /* 0xc2fc00002c00780b */ /* 0x000fd60003fae000 */
[----:B------:R-:W-:Y:S01]  /*9d40*/  @!P4 FMUL R80, R80, 0.5 ;  /* 0x3f0000005050c820 */ /* 0x000fe20000400000 */
[----:B---3--:R-:W-:Y:S01]  /*9d50*/  @!P6 FMUL R38, R38, R38 ;  /* 0x000000262626e220 */ /* 0x008fe20000400000 */
[----:B------:R-:W-:Y:S01]  /*9d60*/  FSETP.GEU.AND P6, PT, R84, -126, PT ;  /* 0xc2fc00005400780b */ /* 0x000fe20003fce000 */
[----:B------:R-:W-:Y:S02]  /*9d70*/  WARPGROUP.DEPBAR.LE gsb0, 0x0 ;  /* 0x00008000000079c5 */ /* 0x000fe40000010000 */
[----:B------:R-:W-:Y:S01]  /*9d80*/  WARPGROUP.ARRIVE ;  /* 0x00000000000079c5 */ /* 0x000fe20000000000 */
[----:B------:R-:W1:Y:S01]  /*9d90*/  MUFU.EX2 R41, R80 ;  /* 0x0000005000297308 */ /* 0x000e620000000800 */
[----:B------:R-:W-:-:S04]  /*9da0*/  @!P5 FMUL R44, R44, 0.5 ;  /* 0x3f0000002c2cd820 */ /* 0x000fc80000400000 */
[----:B------:R-:W-:Y:S01]  /*9db0*/  HGMMA.64x32x16.F32 R168, R24, gdesc[UR8].tnspB, R168, gsb0 ;  /* 0x4060000818a87df0 */ /* 0x000fe200080008a8 */
[----:B------:R-:W-:Y:S01]  /*9dc0*/  UMOV UR10, UR12 ;  /* 0x0000000c000a7c82 */ /* 0x000fe20008000000 */
[----:B------:R-:W-:Y:S01]  /*9dd0*/  UMOV UR11, 0x80000020 ;  /* 0x80000020000b7882 */ /* 0x000fe20000000000 */
[----:B------:R-:W-:Y:S01]  /*9de0*/  UIADD3 UR12, UR6, 0x4c0, URZ ;  /* 0x000004c0060c7890 */ /* 0x000fe2000fffe03f */
[----:B------:R-:W-:Y:S01]  /*9df0*/  @!P6 FMUL R84, R84, 0.5 ;  /* 0x3f0000005454e820 */ /* 0x000fe20000400000 */
[----:B------:R-:W2:Y:S01]  /*9e00*/  MUFU.EX2 R44, R44 ;  /* 0x0000002c002c7308 */ /* 0x000ea20000000800 */
[----:B-1----:R-:W-:Y:S01]  /*9e10*/  @!P4 FMUL R41, R41, R41 ;  /* 0x000000292929c220 */ /* 0x002fe20000400000 */
[----:B------:R-:W-:-:S06]  /*9e20*/  FSETP.GEU.AND P4, PT, R83, -126, PT ;  /* 0xc2fc00005300780b */ /* 0x000fcc0003f8e000 */
[----:B------:R-:W1:Y:S01]  /*9e30*/  MUFU.EX2 R84, R84 ;  /* 0x0000005400547308 */ /* 0x000e620000000800 */
[----:B--2---:R-:W-:Y:S01]  /*9e40*/  @!P5 FMUL R44, R44, R44 ;  /* 0x0000002c2c2cd220 */ /* 0x004fe20000400000 */
[----:B------:R-:W-:-:S05]  /*9e50*/  FSETP.GEU.AND P5, PT, R85, -126, PT ;  /* 0xc2fc00005500780b */ /* 0x000fca0003fae000 */
[----:B------:R-:W-:Y:S01]  /*9e60*/  @!P4 FMUL R83, R83, 0.5 ;  /* 0x3f0000005353c820 */ /* 0x000fe20000400000 */
[----:B-1----:R-:W-:-:S05]  /*9e70*/  @!P6 FMUL R84, R84, R84 ;  /* 0x000000545454e220 */ /* 0x002fca0000400000 */
[----:B------:R-:W1:Y:S01]  /*9e80*/  MUFU.EX2 R83, R83 ;  /* 0x0000005300537308 */ /* 0x000e620000000800 */
[----:B------:R-:W-:Y:S01]  /*9e90*/  FSETP.GEU.AND P6, PT, R28, -126, PT ;  /* 0xc2fc00001c00780b */ /* 0x000fe20003fce000 */
[----:B------:R-:W-:-:S06]  /*9ea0*/  @!P5 FMUL R85, R85, 0.5 ;  /* 0x3f0000005555d820 */ /* 0x000fcc0000400000 */
[----:B------:R-:W2:Y:S06]  /*9eb0*/  MUFU.EX2 R85, R85 ;  /* 0x0000005500557308 */ /* 0x000eac0000000800 */
[----:B------:R-:W-:Y:S01]  /*9ec0*/  @!P6 FMUL R28, R28, 0.5 ;  /* 0x3f0000001c1ce820 */ /* 0x000fe20000400000 */
[----:B-1----:R-:W-:Y:S01]  /*9ed0*/  @!P4 FMUL R83, R83, R83 ;  /* 0x000000535353c220 */ /* 0x002fe20000400000 */
[----:B------:R-:W-:Y:S02]  /*9ee0*/  WARPGROUP.DEPBAR.LE gsb0, 0x0 ;  /* 0x00008000000079c5 */ /* 0x000fe40000010000 */
[----:B------:R-:W-:Y:S01]  /*9ef0*/  WARPGROUP.ARRIVE ;  /* 0x00000000000079c5 */ /* 0x000fe20000000000 */
[----:B------:R-:W-:Y:S01]  /*9f00*/  FSETP.GEU.AND P4, PT, R86, -126, PT ;  /* 0xc2fc00005600780b */ /* 0x000fe20003f8e000 */
[----:B------:R-:W1:Y:S04]  /*9f10*/  MUFU.EX2 R28, R28 ;  /* 0x0000001c001c7308 */ /* 0x000e680000000800 */
[----:B------:R-:W-:Y:S01]  /*9f20*/  HGMMA.64x32x16.F32 R152, R24, gdesc[UR8].tnspB, R152, gsb0 ;  /* 0x4060000818987df0 */ /* 0x000fe20008000898 */
[----:B------:R-:W-:Y:S01]  /*9f30*/  UMOV UR10, UR20 ;  /* 0x00000014000a7c82 */ /* 0x000fe20008000000 */
[----:B------:R-:W-:Y:S01]  /*9f40*/  UMOV UR11, 0x80000020 ;  /* 0x80000020000b7882 */ /* 0x000fe20000000000 */
[----:B------:R-:W-:Y:S01]  /*9f50*/  UIADD3 UR20, UR6, 0xac0, URZ ;  /* 0x00000ac006147890 */ /* 0x000fe2000fffe03f */
[----:B--2---:R-:W-:-:S04]  /*9f60*/  @!P5 FMUL R85, R85, R85 ;  /* 0x000000555555d220 */ /* 0x004fc80000400000 */
[----:B------:R-:W-:Y:S01]  /*9f70*/  @!P4 FMUL R86, R86, 0.5 ;  /* 0x3f0000005656c820 */ /* 0x000fe20000400000 */
[----:B-1----:R-:W-:-:S05]  /*9f80*/  @!P6 FMUL R28, R28, R28 ;  /* 0x0000001c1c1ce220 */ /* 0x002fca0000400000 */
[----:B------:R-:W1:Y:S02]  /*9f90*/  MUFU.EX2 R86, R86 ;  /* 0x0000005600567308 */ /* 0x000e640000000800 */
[----:B-1----:R-:W-:Y:S01]  /*9fa0*/  @!P4 FMUL R86, R86, R86 ;  /* 0x000000565656c220 */ /* 0x002fe20000400000 */
[----:B------:R-:W-:-:S04]  /*9fb0*/  ISETP.NE.AND P4, PT, R17, 0x4, PT ;  /* 0x000000041100780c */ /* 0x000fc80003f85270 */
[----:B------:R-:W-:Y:S01]  /*9fc0*/  SEL R17, R17, RZ, P4 ;  /* 0x000000ff11117207 */ /* 0x000fe20002000000 */
[----:B------:R-:W-:Y:S02]  /*9fd0*/  WARPGROUP.DEPBAR.LE gsb0, 0x0 ;  /* 0x00008000000079c5 */ /* 0x000fe40000010000 */
[----:B------:R-:W-:-:S06]  /*9fe0*/  WARPGROUP.ARRIVE ;  /* 0x00000000000079c5 */ /* 0x000fcc0000000000 */
[----:B------:R-:W-:Y:S01]  /*9ff0*/  HGMMA.64x32x16.F32 R136, R24, gdesc[UR24].tnspB, R136, gsb0 ;  /* 0x4060001818887df0 */ /* 0x000fe20008000888 */
[----:B------:R-:W-:Y:S02]  /*a000*/  UMOV UR27, 0x80000020 ;  /* 0x80000020001b7882 */ /* 0x000fe40000000000 */
        /* <DEDUP_REMOVED lines=17> */
[----:B------:R-:W-:Y:S01]  /*a120*/  F2FP.F16.F32.PACK_AB R24, R43, R40 ;  /* 0x000000282b18723e */ /* 0x000fe200000000ff */
[----:B------:R-:W-:Y:S01]  /*a130*/  FADD R40, R61, R40 ;  /* 0x000000283d287221 */ /* 0x000fe20000000000 */
[----:B------:R-:W-:Y:S01]  /*a140*/  F2FP.F16.F32.PACK_AB R25, R46, R45 ;  /* 0x0000002d2e19723e */ /* 0x000fe200000000ff */
[----:B------:R-:W-:Y:S01]  /*a150*/  FADD R45, R68, R45 ;  /* 0x0000002d442d7221 */ /* 0x000fe20000000000 */
[----:B------:R-:W-:Y:S01]  /*a160*/  F2FP.F16.F32.PACK_AB R26, R42, R49 ;  /* 0x000000312a1a723e */ /* 0x000fe200000000ff */
[----:B------:R-:W-:Y:S01]  /*a170*/  FADD R40, R40, R43 ;  /* 0x0000002b28287221 */ /* 0x000fe20000000000 */
[----:B------:R-:W-:Y:S01]  /*a180*/  F2FP.F16.F32.PACK_AB R27, R47, R50 ;  /* 0x000000322f1b723e */ /* 0x000fe200000000ff */
[----:B------:R-:W-:-:S02]  /*a190*/  FADD R45, R45, R46 ;  /* 0x0000002e2d2d7221 */ /* 0x000fc40000000000 */
[----:B------:R-:W-:Y:S01]  /*a1a0*/  FADD R49, R40, R49 ;  /* 0x0000003128317221 */ /* 0x000fe20000000000 */
[----:B------:R-:W-:Y:S01]  /*a1b0*/  WARPGROUP.ARRIVE ;  /* 0x00000000000079c5 */ /* 0x000fe20000000000 */
[----:B------:R-:W-:Y:S02]  /*a1c0*/  FADD R50, R45, R50 ;  /* 0x000000322d327221 */ /* 0x000fe40000000000 */
[----:B------:R-:W-:Y:S02]  /*a1d0*/  FADD R49, R49, R42 ;  /* 0x0000002a31317221 */ /* 0x000fe40000000000 */
[----:B------:R-:W-:Y:S01]  /*a1e0*/  FADD R47, R50, R47 ;  /* 0x0000002f322f7221 */ /* 0x000fe20000000000 */
[----:B------:R-:W-:Y:S01]  /*a1f0*/  HGMMA.64x32x16.F32 R184, R24, gdesc[UR20].tnspB, R184, gsb0 ;  /* 0x4060001418b87df0 */ /* 0x000fe200080008b8 */
[----:B------:R-:W-:Y:S01]  /*a200*/  UIADD3 UR22, UR6, 0xd00, URZ ;  /* 0x00000d0006167890 */ /* 0x000fe2000fffe03f */
[----:B------:R-:W-:Y:S01]  /*a210*/  UMOV UR23, 0x80000020 ;  /* 0x8000002000177882 */ /* 0x000fe20000000000 */
[----:B------:R-:W-:-:S02]  /*a220*/  WARPGROUP.DEPBAR.LE gsb0, 0x0 ;  /* 0x00008000000079c5 */ /* 0x000fc40000010000 */
        /* <DEDUP_REMOVED lines=50> */
[----:B------:R-:W-:Y:S01]  /*a550*/  UMOV UR26, UR8 ;  /* 0x00000008001a7c82 */ /* 0x000fe20008000000 */
[----:B------:R-:W-:Y:S01]  /*a560*/  UMOV UR27, 0x80000020 ;  /* 0x80000020001b7882 */ /* 0x000fe20000000000 */
[----:B------:R-:W-:Y:S01]  /*a570*/  UIADD3 UR8, UR6, 0x180, URZ ;  /* 0x0000018006087890 */ /* 0x000fe2000fffe03f */
        /* <DEDUP_REMOVED lines=41> */
[----:B------:R-:W-:Y:S01]  /*a810*/  FADD R60, R60, R13 ;  /* 0x0000000d3c3c7221 */ /* 0x000fe20000000000 */
[----:B------:R-:W-:Y:S01]  /*a820*/  LEA R13, R7, R14, 0x3 ;  /* 0x0000000e070d7211 */ /* 0x000fe200078e18ff */
[----:B------:R-:W-:Y:S01]  /*a830*/  FADD R15, R58, R15 ;  /* 0x0000000f3a0f7221 */ /* 0x000fe20000000000 */
[----:B------:R-:W-:Y:S01]  /*a840*/  WARPGROUP.ARRIVE ;  /* 0x00000000000079c5 */ /* 0x000fe20000000000 */
[----:B------:R-:W-:Y:S01]  /*a850*/  FADD R29, R60, R29 ;  /* 0x0000001d3c1d7221 */ /* 0x000fe20000000000 */
[----:B------:R-:W-:Y:S01]  /*a860*/  PRMT R13, RZ, 0x654, R13 ;  /* 0x00000654ff0d7816 */ /* 0x000fe2000000000d */
[----:B------:R-:W-:Y:S01]  /*a870*/  FADD R62, R15, R62 ;  /* 0x0000003e0f3e7221 */ /* 0x000fe20000000000 */
[----:B------:R-:W-:Y:S01]  /*a880*/  IADD3 R7, R7, 0x1, RZ ;  /* 0x0000000107077810 */ /* 0x000fe20007ffe0ff */
[----:B------:R-:W-:Y:S01]  /*a890*/  FADD R29, R29, R64 ;  /* 0x000000401d1d7221 */ /* 0x000fe20000000000 */
[----:B------:R-:W-:Y:S01]  /*a8a0*/  HGMMA.64x32x16.F32 R184, R24, gdesc[UR24].tnspB, R184, gsb0 ;  /* 0x4060001818b87df0 */ /* 0x000fe200080008b8 */
[----:B------:R-:W-:Y:S01]  /*a8b0*/  UMOV UR26, UR8 ;  /* 0x00000008001a7c82 */ /* 0x000fe20008000000 */
[----:B------:R-:W-:Y:S01]  /*a8c0*/  UMOV UR27, 0x80000020 ;  /* 0x80000020001b7882 */ /* 0x000fe20000000000 */
[----:B------:R-:W-:Y:S01]  /*a8d0*/  UIADD3 UR8, UR6, 0x1c0, URZ ;  /* 0x000001c006087890 */ /* 0x000fe2000fffe03f */
[----:B------:R-:W-:-:S04]  /*a8e0*/  ISETP.NE.AND P3, PT, R7, 0x4, PT ;  /* 0x000000040700780c */ /* 0x000fc80003f65270 */
[----:B------:R-:W-:Y:S01]  /*a8f0*/  SEL R7, R7, RZ, P3 ;  /* 0x000000ff07077207 */ /* 0x000fe20001800000 */
        /* <DEDUP_REMOVED lines=47> */
[----:B------:R-:W-:Y:S03]  /*abf0*/  HGMMA.64x32x16.F32 R184, R24, gdesc[UR24].tnspB, R184, gsb0 ;  /* 0x4060001818b87df0 */ /* 0x000fe600080008b8 */
[----:B------:R-:W-:-:S04]  /*ac00*/  FADD R35, R35, R44 ;  /* 0x0000002c23237221 */ /* 0x000fc80000000000 */
[----:B------:R-:W-:-:S04]  /*ac10*/  FADD R35, R35, R83 ;  /* 0x0000005323237221 */ /* 0x000fc80000000000 */
[----:B------:R-:W-:Y:S01]  /*ac20*/  FADD R35, R35, R86 ;  /* 0x0000005623237221 */ /* 0x000fe20000000000 */
        /* <DEDUP_REMOVED lines=31> */
[----:B------:R-:W-:Y:S01]  /*ae20*/  F2FP.F16.F32.PACK_AB R24, R38, R41 ;  /* 0x000000292618723e */ /* 0x000fe200000000ff */
[----:B------:R-:W-:Y:S01]  /*ae30*/  FADD R41, R36, R41 ;  /* 0x0000002924297221 */ /* 0x000fe20000000000 */
[----:B------:R-:W-:Y:S02]  /*ae40*/  F2FP.F16.F32.PACK_AB R25, R83, R44 ;  /* 0x0000002c5319723e */ /* 0x000fe400000000ff */
[----:B------:R-:W-:Y:S01]  /*ae50*/  F2FP.F16.F32.PACK_AB R26, R85, R84 ;  /* 0x00000054551a723e */ /* 0x000fe200000000ff */
[----:B------:R-:W-:Y:S01]  /*ae60*/  FADD R41, R41, R38 ;  /* 0x0000002629297221 */ /* 0x000fe20000000000 */
[----:B------:R-:W-:-:S03]  /*ae70*/  F2FP.F16.F32.PACK_AB R27, R28, R86 ;  /* 0x000000561c1b723e */ /* 0x000fc600000000ff */
[----:B------:R-:W-:Y:S01]  /*ae80*/  FADD R41, R41, R84 ;  /* 0x0000005429297221 */ /* 0x000fe20000000000 */
[----:B------:R-:W-:-:S03]  /*ae90*/  WARPGROUP.ARRIVE ;  /* 0x00000000000079c5 */ /* 0x000fc60000000000 */
[----:B------:R-:W-:-:S03]  /*aea0*/  FADD R15, R41, R85 ;  /* 0x00000055290f7221 */ /* 0x000fc60000000000 */
        /* <DEDUP_REMOVED lines=30> */
[----:B------:R1:W-:Y:S02]  /*b090*/  SYNCS.ARRIVE.TRANS64.RED.A1T0 RZ, [R13+URZ], RZ ;  /* 0x000000ff0dff79a7 */ /* 0x0003e4000810043f */
[----:B-1----:R-:W-:-:S04]  /*b0a0*/  SEL R13, RZ, 0x1, P4 ;  /* 0x00000001ff0d7807 */ /* 0x002fc80002000000 */
[----:B------:R-:W-:Y:S01]  /*b0b0*/  LOP3.LUT R4, R4, R13, RZ, 0x3c, !PT ;  /* 0x0000000d04047212 */ /* 0x000fe200078e3cff */
[----:B------:R-:W-:Y:S01]  /*b0c0*/  FADD R13, R35, R28 ;  /* 0x0000001c230d7221 */ /* 0x000fe20000000000 */
[----:B------:R-:W-:Y:S06]  /*b0d0*/  @P2 BRA `(.L_x_31) ;  /* 0x0000000400202947 */ /* 0x000fec0003800000 */
[----:B------:R-:W-:Y:S01]  /*b0e0*/  ISETP.LT.OR P2, PT, R8, 0x1, !P0 ;  /* 0x000000010800780c */ /* 0x000fe20004741670 */
[----:B------:R-:W-:-:S12]  /*b0f0*/  BSSY B0, `(.L_x_32) ;  /* 0x0000045000007945 */ /* 0x000fd80003800000 */
[----:B------:R-:W-:Y:S05]  /*b100*/  @P2 BRA `(.L_x_33) ;  /* 0x00000004000c2947 */ /* 0x000fea0003800000 */
[----:B------:R-:W-:Y:S01]  /*b110*/  ISETP.NE.AND P3, PT, R0, RZ, PT ;  /* 0x000000ff0000720c */ /* 0x000fe20003f65270 */
[----:B------:R-:W-:Y:S01]  /*b120*/  IMAD R24, R5, 0x8, R2 ;  /* 0x0000000805187824 */ /* 0x000fe200078e0202 */
[----:B------:R-:W-:-:S11]  /*b130*/  SHF.L.U32 R25, R6, 0x1f, RZ ;  /* 0x0000001f06197819 */ /* 0x000fd600000006ff */
.L_x_34:
[----:B-1----:R1:W2:Y:S02]  /*b140*/  SYNCS.PHASECHK.TRANS64.TRYWAIT P2, [R24+URZ+0x3f020], R25 ;  /* 0x03f02019180075a7 */ /* 0x0022a4000804017f */
[----:B--2---:R-:W-:Y:S05]  /*b150*/  @!P2 NANOSLEEP.SYNCS 0x989680 ;  /* 0x009896800000a95d */ /* 0x004fea0003900000 */
[----:B------:R-:W2:Y:S02]  /*b160*/  @!P2 SYNCS.PHASECHK.TRANS64 P2, [R24+URZ+0x3f020], R25 ;  /* 0x03f020191800a5a7 */ /* 0x000ea4000804007f */
[----:B--2---:R-:W-:Y:S05]  /*b170*/  @!P2 BRA `(.L_x_34) ;  /* 0xfffffffc00f0a947 */ /* 0x004fea000383ffff */
[----:B------:R-:W-:Y:S05]  /*b180*/  @P3 BRA `(.L_x_35) ;  /* 0x0000000000143947 */ /* 0x000fea0003800000 */
[----:B------:R-:W-:Y:S02]  /*b190*/  LOP3.LUT P2, RZ, R16, 0x1f, RZ, 0xc0, !PT ;  /* 0x0000001f10ff7812 */ /* 0x000fe4000784c0ff */
[----:B-1----:R-:W-:-:S04]  /*b1a0*/  MOV R25, 0xe000 ;  /* 0x0000e00000197802 */ /* 0x002fc80000000f00 */
[----:B------:R2:W-:Y:S07]  /*b1b0*/  SYNCS.ARRIVE.TRANS64 RZ, [R24+URZ+0x3f000], R25 ;  /* 0x03f0001918ff79a7 */ /* 0x0005ee000800003f */
[----:B------:R-:W-:Y:S05]  /*b1c0*/  @!P2 BRA `(.L_x_35) ;  /* 0x000000000004a947 */ /* 0x000fea0003800000 */
[----:B------:R-:W-:Y:S01]  /*b1d0*/  BPT.TRAP 0x1 ;  /* 0x000000040000795c */ /* 0x000fe20000300000 */
.L_x_35:
[----:B-12---:R-:W-:Y:S01]  /*b1e0*/  IMAD R25, R5, 0xe000, R2 ;  /* 0x0000e00005197824 */ /* 0x006fe200078e0202 */
[----:B------:R-:W-:Y:S01]  /*b1f0*/  R2UR UR51, R9 ;  /* 0x00000000093372ca */ /* 0x000fe200000e0000 */
[----:B------:R-:W-:Y:S01]  /*b200*/  UIADD3 UR30, UP0, UR40, 0x2f0, URZ ;  /* 0x000002f0281e7890 */ /* 0x000fe2000ff1e03f */
[----:B------:R-:W-:Y:S01]  /*b210*/  R2UR UR49, R24 ;  /* 0x00000000183172ca */ /* 0x000fe200000e0000 */
[----:B------:R-:W-:Y:S01]  /*b220*/  UMOV UR22, 0x0 ;  /* 0x0000000000167882 */ /* 0x000fe20000000000 */
[----:B------:R-:W-:Y:S01]  /*b230*/  R2UR UR6, R25 ;  /* 0x00000000190672ca */ /* 0x000fe200000e0000 */
[----:B------:R-:W-:Y:S01]  /*b240*/  UIADD3.X UR31, URZ, UR41, URZ, UP0, !UPT ;  /* 0x000000293f1f7290 */ /* 0x000fe200087fe43f */
[----:B------:R-:W-:Y:S01]  /*b250*/  VIADD R5, R5, 0x1 ;  /* 0x0000000105057836 */ /* 0x000fe20000000000 */
        /* <DEDUP_REMOVED lines=8> */
[----:B------:R-:W-:Y:S01]  /*b2e0*/  UIADD3 UR49, UR49, 0x3f000, URZ ;  /* 0x0003f00031317890 */ /* 0x000fe2000fffe03f */
[----:B------:R-:W-:Y:S01]  /*b2f0*/  IADD3 R9, R9, 0x1, RZ ;  /* 0x0000000109097810 */ /* 0x000fe20007ffe0ff */
        /* <DEDUP_REMOVED lines=36> */
.L_x_33:
[----:B------:R-:W-:Y:S05]  /*b540*/  BSYNC B0 ;  /* 0x0000000000007941 */ /* 0x000fea0003800000 */
.L_x_32:
[----:B------:R-:W-:-:S07]  /*b550*/  VIADD R8, R8, 0xffffffff ;  /* 0xffffffff08087836 */ /* 0x000fce0000000000 */
.L_x_31:
[----:B------:R-:W-:Y:S01]  /*b560*/  IADD3 R12, R12, 0x80, RZ ;  /* 0x000000800c0c7810 */ /* 0x000fe20007ffe0ff */
[----:B------:R-:W-:Y:S01]  /*b570*/  IMAD.MOV.U32 R223, RZ, RZ, R210 ;  /* 0x000000ffffdf7224 */ /* 0x000fe200078e00d2 */
[----:B------:R-:W-:Y:S01]  /*b580*/  MOV R219, R211 ;  /* 0x000000d300db7202 */ /* 0x000fe20000000f00 */
[----:B------:R-:W-:Y:S06]  /*b590*/  @P1 BRA `(.L_x_36) ;  /* 0xffffffb000dc1947 */ /* 0x000fec000383ffff */
.L_x_24:
[----:B------:R-:W-:-:S13]  /*b5a0*/  ISETP.GE.AND P1, PT, R221, 0x1, PT ;  /* 0x00000001dd00780c */ /* 0x000fda0003f26270 */
[----:B------:R-:W-:Y:S05]  /*b5b0*/  @!P1 BRA `(.L_x_37) ;  /* 0x0000005c00309947 */ /* 0x000fea0003800000 */
[----:B------:R-:W-:Y:S01]  /*b5c0*/  IMAD.MOV.U32 R220, RZ, RZ, R210 ;  /* 0x000000ffffdc7224 */ /* 0x000fe200078e00d2 */
[----:B------:R-:W-:Y:S02]  /*b5d0*/  MOV R219, R211 ;  /* 0x000000d300db7202 */ /* 0x000fe40000000f00 */
[----:B------:R-:W-:-:S07]  /*b5e0*/  LOP3.LUT R218, R16, 0x1f, RZ, 0xc0, !PT ;  /* 0x0000001f10da7812 */ /* 0x000fce00078ec0ff */
.L_x_51:
[----:B------:R-:W-:Y:S01]  /*b5f0*/  IMAD R25, R17, 0x8, R2 ;  /* 0x0000000811197824 */ /* 0x000fe200078e0202 */
[----:B--2---:R-:W-:-:S07]  /*b600*/  SHF.L.U32 R24, R4, 0x1f, RZ ;  /* 0x0000001f04187819 */ /* 0x004fce00000006ff */
.L_x_38:
[----:B--2---:R2:W3:Y:S02]  /*b610*/  SYNCS.PHASECHK.TRANS64.TRYWAIT P1, [R25+URZ+0x3f000], R24 ;  /* 0x03f00018190075a7 */ /* 0x0044e4000802017f */
[----:B---3--:R-:W-:Y:S05]  /*b620*/  @!P1 NANOSLEEP.SYNCS 0x989680 ;  /* 0x009896800000995d */ /* 0x008fea0003900000 */
[----:B------:R-:W3:Y:S02]  /*b630*/  @!P1 SYNCS.PHASECHK.TRANS64 P1, [R25+URZ+0x3f000], R24 ;  /* 0x03f00018190095a7 */ /* 0x000ee4000802007f */
[----:B---3--:R-:W-:Y:S05]  /*b640*/  @!P1 BRA `(.L_x_38) ;  /* 0xfffffffc00f09947 */ /* 0x008fea000383ffff */
[----:B------:R-:W-:Y:S05]  /*b650*/  WARPSYNC.ALL ;  /* 0x0000000000007948 */ /* 0x000fea0003800000 */
[----:B------:R-:W-:Y:S01]  /*b660*/  MOV R210, UR14 ;  /* 0x0000000e00d27c02 */ /* 0x000fe20008000f00 */
[----:B------:R-:W-:Y:S01]  /*b670*/  IMAD.MOV.U32 R211, RZ, RZ, -0x7fffffe0 ;  /* 0x80000020ffd37424 */ /* 0x000fe200078e00ff */
[----:B------:R-:W-:Y:S01]  /*b680*/  R2UR UR8, R216 ;  /* 0x00000000d80872ca */ /* 0x000fe200000e0000 */
[----:B-12---:R-:W-:Y:S01]  /*b690*/  WARPGROUP.ARRIVE ;  /* 0x00000000000079c5 */ /* 0x006fe20000000000 */
[----:B------:R-:W-:Y:S01]  /*b6a0*/  R2UR UR9, R217 ;  /* 0x00000000d90972ca */ /* 0x000fe200000e0000 */
[----:B------:R-:W-:Y:S01]  /*b6b0*/  IMAD R210, R17, 0xe00, R210 ;  /* 0x00000e0011d27824 */ /* 0x000fe200078e02d2 */
[----:B------:R-:W-:Y:S01]  /*b6c0*/  R2UR UR11, R211 ;  /* 0x00000000d30b72ca */ /* 0x000fe200000e0000 */
[----:B------:R-:W-:Y:S01]  /*b6d0*/  IMAD.MOV.U32 R223, RZ, RZ, -0x7fffffe0 ;  /* 0x80000020ffdf7424 */ /* 0x000fe200078e00ff */
[----:B------:R-:W-:Y:S01]  /*b6e0*/  ISETP.NE.AND P1, PT, R10, RZ, PT ;  /* 0x000000ff0a00720c */ /* 0x000fe20003f25270 */
[----:B------:R-:W-:Y:S01]  /*b6f0*/  IMAD.MOV.U32 R211, RZ, RZ, -0x7fffffe0 ;  /* 0x80000020ffd37424 */ /* 0x000fe200078e00ff */
[----:B------:R-:W-:-:S02]  /*b700*/  R2UR UR10, R210 ;  /* 0x00000000d20a72ca */ /* 0x000fc400000e0000 */
[----:B------:R-:W-:Y:S02]  /*b710*/  IADD3 R222, R210, 0x2, RZ ;  /* 0x00000002d2de7810 */ /* 0x000fe40007ffe0ff */
[----:B------:R-:W-:-:S09]  /*b720*/  R2UR UR7, R211 ;  /* 0x00000000d30772ca */ /* 0x000fd200000e0000 */
[----:B------:R-:W-:Y:S01]  /*b730*/  HGMMA.64x128x16.F32 R24, gdesc[UR8], RZ, !UPT, gsb0 ;  /* 0x01e00000081879f0 */ /* 0x000fe2000c0008ff */
[----:B------:R-:W-:Y:S02]  /*b740*/  R2UR UR10, R222 ;  /* 0x00000000de0a72ca */ /* 0x000fe400000e0000 */
[----:B------:R-:W-:Y:S01]  /*b750*/  R2UR UR11, R223 ;  /* 0x00000000df0b72ca */ /* 0x000fe200000e0000 */
[----:B------:R-:W-:Y:S01]  /*b760*/  IMAD.MOV.U32 R223, RZ, RZ, -0x7fffffe0 ;  /* 0x80000020ffdf7424 */ /* 0x000fe200078e00ff */
[----:B------:R-:W-:Y:S02]  /*b770*/  R2UR UR8, R214 ;  /* 0x00000000d60872ca */ /* 0x000fe400000e0000 */
[----:B------:R-:W-:Y:S02]  /*b780*/  R2UR UR9, R215 ;  /* 0x00000000d70972ca */ /* 0x000fe400000e0000 */
[----:B------:R-:W-:Y:S01]  /*b790*/  IADD3 R222, R210, 0x200, RZ ;  /* 0x00000200d2de7810 */ /* 0x000fe20007ffe0ff */
[----:B------:R-:W-:-:S02]  /*b7a0*/  WARPGROUP.DEPBAR.LE gsb0, 0x0 ;  /* 0x00008000000079c5 */ /* 0x000fc40000010000 */
[----:B------:R-:W-:-:S08]  /*b7b0*/  WARPGROUP.ARRIVE ;  /* 0x00000000000079c5 */ /* 0x000fd00000000000 */
[----:B------:R-:W-:Y:S01]  /*b7c0*/  HGMMA.64x128x16.F32 R24, gdesc[UR8], R24, gsb0 ;  /* 0x01e00000081879f0 */ /* 0x000fe20008000818 */
        /* <DEDUP_REMOVED lines=81> */
[----:B------:R-:W-:Y:S01]  /*bce0*/  R2UR UR10, R222 ;  /* 0x00000000de0a72ca */ /* 0x000fe200000e0000 */
[----:B------:R-:W-:Y:S01]  /*bcf0*/  UMOV UR8, UR56 ;  /* 0x0000003800087c82 */ /* 0x000fe20008000000 */
[----:B------:R-:W-:Y:S01]  /*bd00*/  R2UR UR11, R223 ;  /* 0x00000000df0b72ca */ /* 0x000fe200000e0000 */
[----:B------:R-:W-:Y:S01]  /*bd10*/  UMOV UR9, UR57 ;  /* 0x0000003900097c82 */ /* 0x000fe20008000000 */
[----:B------:R-:W-:Y:S01]  /*bd20*/  IMAD.MOV.U32 R223, RZ, RZ, -0x7fffffe0 ;  /* 0x80000020ffdf7424 */ /* 0x000fe200078e00ff */
[C---:B------:R-:W-:Y:S02]  /*bd30*/  IADD3 R222, R210.reuse, 0xc00, RZ ;  /* 0x00000c00d2de7810 */ /* 0x040fe40007ffe0ff */
[----:B------:R-:W-:-:S04]  /*bd40*/  IADD3 R210, R210, 0xc02, RZ ;  /* 0x00000c02d2d27810 */ /* 0x000fc80007ffe0ff */
[----:B------:R-:W-:Y:S01]  /*bd50*/  R2UR UR6, R210 ;  /* 0x00000000d20672ca */ /* 0x000fe200000e0000 */
[----:B------:R-:W-:Y:S02]  /*bd60*/  WARPGROUP.DEPBAR.LE gsb0, 0x0 ;  /* 0x00008000000079c5 */ /* 0x000fe40000010000 */
[----:B------:R-:W-:-:S06]  /*bd70*/  WARPGROUP.ARRIVE ;  /* 0x00000000000079c5 */ /* 0x000fcc0000000000 */
[----:B------:R-:W-:Y:S01]  /*bd80*/  HGMMA.64x128x16.F32 R24, gdesc[UR8], R24, gsb0 ;  /* 0x01e00000081879f0 */ /* 0x000fe20008000818 */
[----:B------:R-:W-:Y:S01]  /*bd90*/  R2UR UR10, R222 ;  /* 0x00000000de0a72ca */ /* 0x000fe200000e0000 */
[----:B------:R-:W-:Y:S01]  /*bda0*/  UMOV UR8, UR44 ;  /* 0x0000002c00087c82 */ /* 0x000fe20008000000 */
[----:B------:R-:W-:Y:S01]  /*bdb0*/  R2UR UR11, R223 ;  /* 0x00000000df0b72ca */ /* 0x000fe200000e0000 */
[----:B------:R-:W-:Y:S01]  /*bdc0*/  UMOV UR9, UR45 ;  /* 0x0000002d00097c82 */ /* 0x000fe20008000000 */
[----:B------:R-:W-:Y:S02]  /*bdd0*/  WARPGROUP.DEPBAR.LE gsb0, 0x0 ;  /* 0x00008000000079c5 */ /* 0x000fe40000010000 */
[----:B------:R-:W-:-:S09]  /*bde0*/  WARPGROUP.ARRIVE ;  /* 0x00000000000079c5 */ /* 0x000fd20000000000 */
[----:B------:R-:W-:Y:S03]  /*bdf0*/  HGMMA.64x128x16.F32 R24, gdesc[UR8], R24, gsb0 ;  /* 0x01e00000081879f0 */ /* 0x000fe60008000818 */
[----:B------:R-:W-:Y:S02]  /*be00*/  WARPGROUP.DEPBAR.LE gsb0, 0x0 ;  /* 0x00008000000079c5 */ /* 0x000fe40000010000 */
[----:B------:R-:W-:-:S07]  /*be10*/  WARPGROUP.ARRIVE ;  /* 0x00000000000079c5 */ /* 0x000fce0000000000 */
[----:B------:R-:W-:Y:S03]  /*be20*/  HGMMA.64x128x16.F32 R24, gdesc[UR4], R24, gsb0 ;  /* 0x01e00000041879f0 */ /* 0x000fe60008000818 */
[----:B------:R-:W-:Y:S02]  /*be30*/  WARPGROUP.DEPBAR.LE gsb0, 0x0 ;  /* 0x00008000000079c5 */ /* 0x000fe40000010000 */
[----:B------:R-:W-:Y:S05]  /*be40*/  @P1 BRA `(.L_x_39) ;  /* 0x0000000400201947 */ /* 0x000fea0003800000 */
[----:B------:R-:W-:Y:S01]  /*be50*/  ISETP.LT.OR P2, PT, R8, 0x1, !P0 ;  /* 0x000000010800780c */ /* 0x000fe20004741670 */
[----:B------:R-:W-:-:S12]  /*be60*/  BSSY B0, `(.L_x_40) ;  /* 0x0000045000007945 */ /* 0x000fd80003800000 */
[----:B------:R-:W-:Y:S05]  /*be70*/  @P2 BRA `(.L_x_41) ;  /* 0x00000004000c2947 */ /* 0x000fea0003800000 */
[----:B------:R-:W-:Y:S02]  /*be80*/  ISETP.NE.AND P3, PT, R0, RZ, PT ;  /* 0x000000ff0000720c */ /* 0x000fe40003f65270 */
[----:B------:R-:W-:Y:S02]  /*be90*/  LEA R210, R5, R2, 0x3 ;  /* 0x0000000205d27211 */ /* 0x000fe400078e18ff */
[----:B------:R-:W-:-:S09]  /*bea0*/  SHF.L.U32 R211, R6, 0x1f, RZ ;  /* 0x0000001f06d37819 */ /* 0x000fd200000006ff */
.L_x_42:
        /* <DEDUP_REMOVED lines=10> */
.L_x_43:
[----:B-12---:R-:W-:Y:S01]  /*bf50*/  IMAD R211, R5, 0xe000, R2 ;  /* 0x0000e00005d37824 */ /* 0x006fe200078e0202 */
        /* <DEDUP_REMOVED lines=8> */
[----:B------:R-:W-:Y:S01]  /*bfe0*/  IADD3 R5, R5, 0x1, RZ ;  /* 0x0000000105057810 */ /* 0x000fe20007ffe0ff */
[----:B------:R-:W-:Y:S01]  /*bff0*/  UMOV UR50, URZ ;  /* 0x0000003f00327c82 */ /* 0x000fe20008000000 */
[----:B------:R-:W-:Y:S01]  /*c000*/  UMOV UR18, 0x20 ;  /* 0x0000002000127882 */ /* 0x000fe20000000000 */
[----:B------:R-:W-:Y:S01]  /*c010*/  UMOV UR20, UR52 ;  /* 0x0000003400147c82 */ /* 0x000fe20008000000 */
[----:B------:R-:W-:Y:S01]  /*c020*/  UMOV UR21, UR53 ;  /* 0x0000003500157c82 */ /* 0x000fe20008000000 */
[----:B------:R-:W-:Y:S01]  /*c030*/  UIADD3 UR49, UR49, 0x3f000, URZ ;  /* 0x0003f00031317890 */ /* 0x000fe2000fffe03f */
[----:B------:R-:W-:Y:S01]  /*c040*/  ISETP.NE.AND P2, PT, R5, 0x4, PT ;  /* 0x000000040500780c */ /* 0x000fe20003f45270 */
[----:B------:R-:W-:-:S02]  /*c050*/  USHF.L.U32 UR51, UR51, 0x7, URZ ;  /* 0x0000000733337899 */ /* 0x000fc4000800063f */
        /* <DEDUP_REMOVED lines=37> */
.L_x_41:
[----:B------:R-:W-:Y:S05]  /*c2b0*/  BSYNC B0 ;  /* 0x0000000000007941 */ /* 0x000fea0003800000 */
.L_x_40:
[----:B------:R-:W-:-:S07]  /*c2c0*/  VIADD R8, R8, 0xffffffff ;  /* 0xffffffff08087836 */ /* 0x000fce0000000000 */
.L_x_39:
[C---:B------:R-:W-:Y:S01]  /*c2d0*/  VIADD R222, R12.reuse, 0x8 ;  /* 0x000000080cde7836 */ /* 0x040fe20000000000 */
[C---:B------:R-:W-:Y:S01]  /*c2e0*/  IADD3 R210, R12.reuse, 0x1, RZ ;  /* 0x000000010cd27810 */ /* 0x040fe20007ffe0ff */
[----:B------:R-:W-:Y:S05]  /*c2f0*/  WARPSYNC.ALL ;  /* 0x0000000000007948 */ /* 0x000fea0003800000 */
[-C--:B------:R-:W-:Y:S01]  /*c300*/  ISETP.GE.AND P2, PT, R3, R222.reuse, PT ;  /* 0x000000de0300720c */ /* 0x080fe20003f46270 */
[----:B------:R-:W-:Y:S01]  /*c310*/  ULDC UR6, c[0x0][0x604] ;  /* 0x0001810000067ab9 */ /* 0x000fe20000000800 */
[C---:B------:R-:W-:Y:S01]  /*c320*/  ISETP.GE.AND P6, PT, R11.reuse, R222, PT ;  /* 0x000000de0b00720c */ /* 0x040fe20003fc6270 */
[C---:B------:R-:W-:Y:S01]  /*c330*/  VIADD R222, R12.reuse, 0x10 ;  /* 0x000000100cde7836 */ /* 0x040fe20000000000 */
[-C--:B------:R-:W-:Y:S01]  /*c340*/  ISETP.GE.AND P4, PT, R11, R210.reuse, PT ;  /* 0x000000d20b00720c */ /* 0x080fe20003f86270 */
[----:B------:R-:W-:Y:S01]  /*c350*/  VIADD R17, R17, 0x1 ;  /* 0x0000000111117836 */ /* 0x000fe20000000000 */
[----:B------:R-:W-:Y:S01]  /*c360*/  ISETP.GE.AND P3, PT, R3, R210, PT ;  /* 0x000000d20300720c */ /* 0x000fe20003f66270 */
[----:B------:R-:W-:Y:S01]  /*c370*/  BSSY B0, `(.L_x_44) ;  /* 0x0000170000007945 */ /* 0x000fe20003800000 */
[----:B------:R-:W-:-:S02]  /*c380*/  IADD3 R210, R12, 0x9, RZ ;  /* 0x000000090cd27810 */ /* 0x000fc40007ffe0ff */
[----:B------:R-:W-:Y:S02]  /*c390*/  FSEL R27, R27, -INF , P4 ;  /* 0xff8000001b1b7808 */ /* 0x000fe40002000000 */
[----:B------:R-:W-:Y:S02]  /*c3a0*/  FSEL R28, R28, -INF , P2 ;  /* 0xff8000001c1c7808 */ /* 0x000fe40001000000 */
[----:B------:R-:W-:Y:S02]  /*c3b0*/  FSEL R25, R25, -INF , P3 ;  /* 0xff80000019197808 */ /* 0x000fe40001800000 */
[-C--:B------:R-:W-:Y:S02]  /*c3c0*/  ISETP.GE.AND P4, PT, R3, R222.reuse, PT ;  /* 0x000000de0300720c */ /* 0x080fe40003f86270 */
[C---:B------:R-:W-:Y:S01]  /*c3d0*/  ISETP.GE.AND P2, PT, R11.reuse, R222, PT ;  /* 0x000000de0b00720c */ /* 0x040fe20003f46270 */
[----:B------:R-:W-:Y:S01]  /*c3e0*/  VIADD R222, R12, 0x18 ;  /* 0x000000180cde7836 */ /* 0x000fe20000000000 */
[----:B------:R-:W-:-:S02]  /*c3f0*/  ISETP.GE.AND P3, PT, R11, R210, PT ;  /* 0x000000d20b00720c */ /* 0x000fc40003f66270 */
[----:B------:R-:W-:Y:S02]  /*c400*/  ISETP.GE.AND P5, PT, R3, R210, PT ;  /* 0x000000d20300720c */ /* 0x000fe40003fa6270 */
[----:B------:R-:W-:Y:S02]  /*c410*/  IADD3 R210, R12, 0x11, RZ ;  /* 0x000000110cd27810 */ /* 0x000fe40007ffe0ff */
[----:B------:R-:W-:Y:S02]  /*c420*/  FSEL R31, R31, -INF , P3 ;  /* 0xff8000001f1f7808 */ /* 0x000fe40001800000 */
[----:B------:R-:W-:Y:S02]  /*c430*/  FSEL R32, R32, -INF , P4 ;  /* 0xff80000020207808 */ /* 0x000fe40002000000 */
[----:B------:R-:W-:Y:S02]  /*c440*/  FSEL R30, R30, -INF , P6 ;  /* 0xff8000001e1e7808 */ /* 0x000fe40003000000 */
[----:B------:R-:W-:-:S02]  /*c450*/  FSEL R29, R29, -INF , P5 ;  /* 0xff8000001d1d7808 */ /* 0x000fc40002800000 */
[-C--:B------:R-:W-:Y:S02]  /*c460*/  ISETP.GE.AND P3, PT, R3, R222.reuse, PT ;  /* 0x000000de0300720c */ /* 0x080fe40003f66270 */
[----:B------:R-:W-:Y:S01]  /*c470*/  ISETP.GE.AND P4, PT, R11, R222, PT ;  /* 0x000000de0b00720c */ /* 0x000fe20003f86270 */
[C---:B------:R-:W-:Y:S01]  /*c480*/  VIADD R222, R12.reuse, 0x20 ;  /* 0x000000200cde7836 */ /* 0x040fe20000000000 */
[-C--:B------:R-:W-:Y:S02]  /*c490*/  ISETP.GE.AND P6, PT, R3, R210.reuse, PT ;  /* 0x000000d20300720c */ /* 0x080fe40003fc6270 */
[----:B------:R-:W-:Y:S02]  /*c4a0*/  ISETP.GE.AND P5, PT, R11, R210, PT ;  /* 0x000000d20b00720c */ /* 0x000fe40003fa6270 */
[----:B------:R-:W-:Y:S02]  /*c4b0*/  IADD3 R210, R12, 0x19, RZ ;  /* 0x000000190cd27810 */ /* 0x000fe40007ffe0ff */
[----:B------:R-:W-:-:S02]  /*c4c0*/  FSEL R34, R34, -INF , P2 ;  /* 0xff80000022227808 */ /* 0x000fc40001000000 */
[----:B------:R-:W-:Y:S02]  /*c4d0*/  FSEL R33, R33, -INF , P6 ;  /* 0xff80000021217808 */ /* 0x000fe40003000000 */
[----:B------:R-:W-:Y:S02]  /*c4e0*/  FSEL R35, R35, -INF , P5 ;  /* 0xff80000023237808 */ /* 0x000fe40002800000 */
[----:B------:R-:W-:Y:S02]  /*c4f0*/  FSEL R36, R36, -INF , P3 ;  /* 0xff80000024247808 */ /* 0x000fe40001800000 */
[-C--:B------:R-:W-:Y:S02]  /*c500*/  ISETP.GE.AND P2, PT, R3, R210.reuse, PT ;  /* 0x000000d20300720c */ /* 0x080fe40003f46270 */
[----:B------:R-:W-:Y:S02]  /*c510*/  ISETP.GE.AND P6, PT, R11, R210, PT ;  /* 0x000000d20b00720c */ /* 0x000fe40003fc6270 */
[----:B------:R-:W-:-:S02]  /*c520*/  ISETP.GE.AND P5, PT, R3, R222, PT ;  /* 0x000000de0300720c */ /* 0x000fc40003fa6270 */
[----:B------:R-:W-:Y:S01]  /*c530*/  ISETP.GE.AND P3, PT, R11, R222, PT ;  /* 0x000000de0b00720c */ /* 0x000fe20003f66270 */
[C---:B------:R-:W-:Y:S01]  /*c540*/  VIADD R222, R12.reuse, 0x28 ;  /* 0x000000280cde7836 */ /* 0x040fe20000000000 */
[----:B------:R-:W-:Y:S02]  /*c550*/  IADD3 R210, R12, 0x21, RZ ;  /* 0x000000210cd27810 */ /* 0x000fe40007ffe0ff */
[----:B------:R-:W-:Y:S02]  /*c560*/  FSEL R38, R38, -INF , P4 ;  /* 0xff80000026267808 */ /* 0x000fe40002000000 */
[----:B------:R-:W-:Y:S02]  /*c570*/  FSEL R37, R37, -INF , P2 ;  /* 0xff80000025257808 */ /* 0x000fe40001000000 */
[-C--:B------:R-:W-:Y:S02]  /*c580*/  ISETP.GE.AND P4, PT, R3, R210.reuse, PT ;  /* 0x000000d20300720c */ /* 0x080fe40003f86270 */
[----:B------:R-:W-:-:S02]  /*c590*/  ISETP.GE.AND P2, PT, R11, R210, PT ;  /* 0x000000d20b00720c */ /* 0x000fc40003f46270 */
[----:B------:R-:W-:Y:S02]  /*c5a0*/  FSEL R39, R39, -INF , P6 ;  /* 0xff80000027277808 */ /* 0x000fe40003000000 */
[----:B------:R-:W-:Y:S02]  /*c5b0*/  FSEL R40, R40, -INF , P5 ;  /* 0xff80000028287808 */ /* 0x000fe40002800000 */
[C---:B------:R-:W-:Y:S02]  /*c5c0*/  IADD3 R210, R12.reuse, 0x29, RZ ;  /* 0x000000290cd27810 */ /* 0x040fe40007ffe0ff */
[-C--:B------:R-:W-:Y:S02]  /*c5d0*/  ISETP.GE.AND P6, PT, R3, R222.reuse, PT ;  /* 0x000000de0300720c */ /* 0x080fe40003fc6270 */
[----:B------:R-:W-:Y:S01]  /*c5e0*/  ISETP.GE.AND P5, PT, R11, R222, PT ;  /* 0x000000de0b00720c */ /* 0x000fe20003fa6270 */
[----:B------:R-:W-:Y:S01]  /*c5f0*/  VIADD R222, R12, 0x30 ;  /* 0x000000300cde7836 */ /* 0x000fe20000000000 */
[----:B------:R-:W-:-:S02]  /*c600*/  FSEL R42, R42, -INF , P3 ;  /* 0xff8000002a2a7808 */ /* 0x000fc40001800000 */
[----:B------:R-:W-:Y:S02]  /*c610*/  FSEL R41, R41, -INF , P4 ;  /* 0xff80000029297808 */ /* 0x000fe40002000000 */
[-C--:B------:R-:W-:Y:S02]  /*c620*/  ISETP.GE.AND P3, PT, R3, R210.reuse, PT ;  /* 0x000000d20300720c */ /* 0x080fe40003f66270 */
[----:B------:R-:W-:Y:S02]  /*c630*/  ISETP.GE.AND P4, PT, R11, R210, PT ;  /* 0x000000d20b00720c */ /* 0x000fe40003f86270 */
[----:B------:R-:W-:Y:S02]  /*c640*/  IADD3 R210, R12, 0x31, RZ ;  /* 0x000000310cd27810 */ /* 0x000fe40007ffe0ff */
[----:B------:R-:W-:Y:S02]  /*c650*/  FSEL R43, R43, -INF , P2 ;  /* 0xff8000002b2b7808 */ /* 0x000fe40001000000 */
[----:B------:R-:W-:-:S02]  /*c660*/  FSEL R44, R44, -INF , P6 ;  /* 0xff8000002c2c7808 */ /* 0x000fc40003000000 */
[-C--:B------:R-:W-:Y:S02]  /*c670*/  ISETP.GE.AND P2, PT, R3, R222.reuse, PT ;  /* 0x000000de0300720c */ /* 0x080fe40003f46270 */
[----:B------:R-:W-:Y:S01]  /*c680*/  ISETP.GE.AND P6, PT, R11, R222, PT ;  /* 0x000000de0b00720c */ /* 0x000fe20003fc6270 */
[----:B------:R-:W-:Y:S01]  /*c690*/  VIADD R222, R12, 0x38 ;  /* 0x000000380cde7836 */ /* 0x000fe20000000000 */
[----:B------:R-:W-:Y:S02]  /*c6a0*/  FSEL R46, R46, -INF , P5 ;  /* 0xff8000002e2e7808 */ /* 0x000fe40002800000 */
[----:B------:R-:W-:Y:S02]  /*c6b0*/  FSEL R45, R45, -INF , P3 ;  /* 0xff8000002d2d7808 */ /* 0x000fe40001800000 */
[-C--:B------:R-:W-:Y:S02]  /*c6c0*/  ISETP.GE.AND P5, PT, R3, R210.reuse, PT ;  /* 0x000000d20300720c */ /* 0x080fe40003fa6270 */
[----:B------:R-:W-:-:S02]  /*c6d0*/  ISETP.GE.AND P3, PT, R11, R210, PT ;  /* 0x000000d20b00720c */ /* 0x000fc40003f66270 */
[----:B------:R-:W-:Y:S02]  /*c6e0*/  IADD3 R210, R12, 0x39, RZ ;  /* 0x000000390cd27810 */ /* 0x000fe40007ffe0ff */
[----:B------:R-:W-:Y:S02]  /*c6f0*/  FSEL R47, R47, -INF , P4 ;  /* 0xff8000002f2f7808 */ /* 0x000fe40002000000 */
[----:B------:R-:W-:Y:S02]  /*c700*/  FSEL R48, R48, -INF , P2 ;  /* 0xff80000030307808 */ /* 0x000fe40001000000 */
        /* <DEDUP_REMOVED lines=11> */
[----:B------:R-:W-:Y:S02]  /*c7c0*/  FSEL R54, R54, -INF , P2 ;  /* 0xff80000036367808 */ /* 0x000fe40001000000 */
[C---:B------:R-:W-:Y:S01]  /*c7d0*/  ISETP.GE.AND P3, PT, R3.reuse, R222, PT ;  /* 0x000000de0300720c */ /* 0x040fe20003f66270 */
[----:B------:R-:W-:Y:S01]  /*c7e0*/  VIADD R222, R12, 0x48 ;  /* 0x000000480cde7836 */ /* 0x000fe20000000000 */
[C---:B------:R-:W-:Y:S02]  /*c7f0*/  ISETP.GE.AND P2, PT, R3.reuse, R210, PT ;  /* 0x000000d20300720c */ /* 0x040fe40003f46270 */
[----:B------:R-:W-:Y:S02]  /*c800*/  FSEL R58, R58, -INF , P4 ;  /* 0xff8000003a3a7808 */ /* 0x000fe40002000000 */
[----:B------:R-:W-:-:S02]  /*c810*/  ISETP.GE.AND P4, PT, R3, R12, PT ;  /* 0x0000000c0300720c */ /* 0x000fc40003f86270 */
[----:B------:R-:W-:Y:S02]  /*c820*/  FSEL R57, R57, -INF , P2 ;  /* 0xff80000039397808 */ /* 0x000fe40001000000 */
[----:B------:R-:W-:Y:S02]  /*c830*/  FSEL R53, R53, -INF , P6 ;  /* 0xff80000035357808 */ /* 0x000fe40003000000 */
[----:B------:R-:W-:Y:S02]  /*c840*/  FSEL R55, R55, -INF , P5 ;  /* 0xff80000037377808 */ /* 0x000fe40002800000 */
[----:B------:R-:W-:Y:S02]  /*c850*/  FSEL R56, R56, -INF , P3 ;  /* 0xff80000038387808 */ /* 0x000fe40001800000 */
[C---:B------:R-:W-:Y:S02]  /*c860*/  ISETP.GE.AND P2, PT, R11.reuse, R12, PT ;  /* 0x0000000c0b00720c */ /* 0x040fe40003f46270 */
[----:B------:R-:W-:-:S02]  /*c870*/  ISETP.GE.AND P6, PT, R11, R210, PT ;  /* 0x000000d20b00720c */ /* 0x000fc40003fc6270 */
[-C--:B------:R-:W-:Y:S02]  /*c880*/  ISETP.GE.AND P5, PT, R3, R222.reuse, PT ;  /* 0x000000de0300720c */ /* 0x080fe40003fa6270 */
[----:B------:R-:W-:Y:S01]  /*c890*/  ISETP.GE.AND P3, PT, R11, R222, PT ;  /* 0x000000de0b00720c */ /* 0x000fe20003f66270 */
[C---:B------:R-:W-:Y:S01]  /*c8a0*/  VIADD R222, R12.reuse, 0x50 ;  /* 0x000000500cde7836 */ /* 0x040fe20000000000 */
[----:B------:R-:W-:Y:S02]  /*c8b0*/  IADD3 R210, R12, 0x49, RZ ;  /* 0x000000490cd27810 */ /* 0x000fe40007ffe0ff */
[----:B------:R-:W-:Y:S02]  /*c8c0*/  FSEL R223, R24, -INF , P4 ;  /* 0xff80000018df7808 */ /* 0x000fe40002000000 */
[----:B------:R-:W-:Y:S02]  /*c8d0*/  FSEL R26, R26, -INF , P2 ;  /* 0xff8000001a1a7808 */ /* 0x000fe40001000000 */
[----:B------:R-:W-:-:S02]  /*c8e0*/  FSEL R59, R59, -INF , P6 ;  /* 0xff8000003b3b7808 */ /* 0x000fc40003000000 */
[-C--:B------:R-:W-:Y:S02]  /*c8f0*/  ISETP.GE.AND P6, PT, R3, R210.reuse, PT ;  /* 0x000000d20300720c */ /* 0x080fe40003fc6270 */
[----:B------:R-:W-:Y:S02]  /*c900*/  ISETP.GE.AND P4, PT, R11, R210, PT ;  /* 0x000000d20b00720c */ /* 0x000fe40003f86270 */
[----:B------:R-:W-:Y:S02]  /*c910*/  FSEL R60, R60, -INF , P5 ;  /* 0xff8000003c3c7808 */ /* 0x000fe40002800000 */
[-C--:B------:R-:W-:Y:S02]  /*c920*/  ISETP.GE.AND P5, PT, R3, R222.reuse, PT ;  /* 0x000000de0300720c */ /* 0x080fe40003fa6270 */
[----:B------:R-:W-:Y:S02]  /*c930*/  ISETP.GE.AND P2, PT, R11, R222, PT ;  /* 0x000000de0b00720c */ /* 0x000fe40003f46270 */
        /* <DEDUP_REMOVED lines=26> */
[----:B------:R-:W-:Y:S02]  /*cae0*/  IADD3 R24, R12, 0x51, RZ ;  /* 0x000000510c187810 */ /* 0x000fe40007ffe0ff */
[----:B------:R-:W-:Y:S02]  /*caf0*/  FMNMX R211, R49, R210, !PT ;  /* 0x000000d231d37209 */ /* 0x000fe40007800000 */
[----:B------:R-:W-:Y:S02]  /*cb00*/  FMNMX R225, R51, R222, !PT ;  /* 0x000000de33e17209 */ /* 0x000fe40007800000 */
[----:B------:R-:W-:Y:S02]  /*cb10*/  FSEL R62, R62, -INF , P3 ;  /* 0xff8000003e3e7808 */ /* 0x000fe40001800000 */
[----:B------:R-:W-:-:S02]  /*cb20*/  FSEL R61, R61, -INF , P6 ;  /* 0xff8000003d3d7808 */ /* 0x000fc40003000000 */
[-C--:B------:R-:W-:Y:S02]  /*cb30*/  ISETP.GE.AND P3, PT, R3, R24.reuse, PT ;  /* 0x000000180300720c */ /* 0x080fe40003f66270 */
[----:B------:R-:W-:Y:S01]  /*cb40*/  ISETP.GE.AND P6, PT, R11, R24, PT ;  /* 0x000000180b00720c */ /* 0x000fe20003fc6270 */
[----:B------:R-:W-:Y:S01]  /*cb50*/  VIADD R24, R12, 0x58 ;  /* 0x000000580c187836 */ /* 0x000fe20000000000 */
[----:B------:R-:W-:Y:S02]  /*cb60*/  FMNMX R210, R52, R211, !PT ;  /* 0x000000d334d27209 */ /* 0x000fe40007800000 */
[----:B------:R-:W-:Y:S02]  /*cb70*/  FMNMX R222, R54, R225, !PT ;  /* 0x000000e136de7209 */ /* 0x000fe40007800000 */
[----:B------:R-:W-:Y:S02]  /*cb80*/  FMNMX R211, R53, R210, !PT ;  /* 0x000000d235d37209 */ /* 0x000fe40007800000 */
[----:B------:R-:W-:-:S02]  /*cb90*/  FSEL R63, R63, -INF , P4 ;  /* 0xff8000003f3f7808 */ /* 0x000fc40002000000 */
[----:B------:R-:W-:Y:S02]  /*cba0*/  FSEL R64, R64, -INF , P5 ;  /* 0xff80000040407808 */ /* 0x000fe40002800000 */
[----:B------:R-:W-:Y:S02]  /*cbb0*/  FMNMX R225, R55, R222, !PT ;  /* 0x000000de37e17209 */ /* 0x000fe40007800000 */
[-C--:B------:R-:W-:Y:S02]  /*cbc0*/  ISETP.GE.AND P4, PT, R3, R24.reuse, PT ;  /* 0x000000180300720c */ /* 0x080fe40003f86270 */
[----:B------:R-:W-:Y:S02]  /*cbd0*/  ISETP.GE.AND P5, PT, R11, R24, PT ;  /* 0x000000180b00720c */ /* 0x000fe40003fa6270 */
[----:B------:R-:W-:Y:S02]  /*cbe0*/  IADD3 R24, R12, 0x59, RZ ;  /* 0x000000590c187810 */ /* 0x000fe40007ffe0ff */
[----:B------:R-:W-:-:S02]  /*cbf0*/  FMNMX R210, R56, R211, !PT ;  /* 0x000000d338d27209 */ /* 0x000fc40007800000 */
[----:B------:R-:W-:Y:S02]  /*cc00*/  FMNMX R222, R58, R225, !PT ;  /* 0x000000e13ade7209 */ /* 0x000fe40007800000 */
[----:B------:R-:W-:Y:S02]  /*cc10*/  FSEL R66, R66, -INF , P2 ;  /* 0xff80000042427808 */ /* 0x000fe40001000000 */
[----:B------:R-:W-:Y:S02]  /*cc20*/  FSEL R65, R65, -INF , P3 ;  /* 0xff80000041417808 */ /* 0x000fe40001800000 */
[-C--:B------:R-:W-:Y:S02]  /*cc30*/  ISETP.GE.AND P2, PT, R3, R24.reuse, PT ;  /* 0x000000180300720c */ /* 0x080fe40003f46270 */
[----:B------:R-:W-:Y:S01]  /*cc40*/  ISETP.GE.AND P3, PT, R11, R24, PT ;  /* 0x000000180b00720c */ /* 0x000fe20003f66270 */
[----:B------:R-:W-:Y:S01]  /*cc50*/  VIADD R24, R12, 0x60 ;  /* 0x000000600c187836 */ /* 0x000fe20000000000 */
[----:B------:R-:W-:-:S02]  /*cc60*/  FMNMX R211, R57, R210, !PT ;  /* 0x000000d239d37209 */ /* 0x000fc40007800000 */
[----:B------:R-:W-:Y:S02]  /*cc70*/  FMNMX R225, R59, R222, !PT ;  /* 0x000000de3be17209 */ /* 0x000fe40007800000 */
[----:B------:R-:W-:Y:S02]  /*cc80*/  FSEL R67, R67, -INF , P6 ;  /* 0xff80000043437808 */ /* 0x000fe40003000000 */
[----:B------:R-:W-:Y:S02]  /*cc90*/  FSEL R68, R68, -INF , P4 ;  /* 0xff80000044447808 */ /* 0x000fe40002000000 */
[----:B------:R-:W-:Y:S02]  /*cca0*/  FMNMX R210, R60, R211, !PT ;  /* 0x000000d33cd27209 */ /* 0x000fe40007800000 */
[-C--:B------:R-:W-:Y:S02]  /*ccb0*/  ISETP.GE.AND P6, PT, R3, R24.reuse, PT ;  /* 0x000000180300720c */ /* 0x080fe40003fc6270 */
[----:B------:R-:W-:-:S02]  /*ccc0*/  ISETP.GE.AND P4, PT, R11, R24, PT ;  /* 0x000000180b00720c */ /* 0x000fc40003f86270 */
[----:B------:R-:W-:Y:S02]  /*ccd0*/  FMNMX R222, R62, R225, !PT ;  /* 0x000000e13ede7209 */ /* 0x000fe40007800000 */
[----:B------:R-:W-:Y:S02]  /*cce0*/  IADD3 R24, R12, 0x61, RZ ;  /* 0x000000610c187810 */ /* 0x000fe40007ffe0ff */
[----:B------:R-:W-:Y:S02]  /*ccf0*/  FMNMX R211, R61, R210, !PT ;  /* 0x000000d23dd37209 */ /* 0x000fe40007800000 */
[----:B------:R-:W-:Y:S02]  /*cd00*/  FSEL R70, R70, -INF , P5 ;  /* 0xff80000046467808 */ /* 0x000fe40002800000 */
[----:B------:R-:W-:Y:S02]  /*cd10*/  FSEL R69, R69, -INF , P2 ;  /* 0xff80000045457808 */ /* 0x000fe40001000000 */
[----:B------:R-:W-:-:S02]  /*cd20*/  FMNMX R225, R63, R222, !PT ;  /* 0x000000de3fe17209 */ /* 0x000fc40007800000 */
[-C--:B------:R-:W-:Y:S02]  /*cd30*/  ISETP.GE.AND P5, PT, R3, R24.reuse, PT ;  /* 0x000000180300720c */ /* 0x080fe40003fa6270 */
[----:B------:R-:W-:Y:S01]  /*cd40*/  ISETP.GE.AND P2, PT, R11, R24, PT ;  /* 0x000000180b00720c */ /* 0x000fe20003f46270 */
[----:B------:R-:W-:Y:S01]  /*cd50*/  VIADD R24, R12, 0x68 ;  /* 0x000000680c187836 */ /* 0x000fe20000000000 */
[----:B------:R-:W-:Y:S02]  /*cd60*/  FMNMX R210, R64, R211, !PT ;  /* 0x000000d340d27209 */ /* 0x000fe40007800000 */
[----:B------:R-:W-:Y:S02]  /*cd70*/  FMNMX R222, R66, R225, !PT ;  /* 0x000000e142de7209 */ /* 0x000fe40007800000 */
[----:B------:R-:W-:Y:S02]  /*cd80*/  FSEL R71, R71, -INF , P3 ;  /* 0xff80000047477808 */ /* 0x000fe40001800000 */
[----:B------:R-:W-:-:S02]  /*cd90*/  FSEL R72, R72, -INF , P6 ;  /* 0xff80000048487808 */ /* 0x000fc40003000000 */
[-C--:B------:R-:W-:Y:S02]  /*cda0*/  ISETP.GE.AND P3, PT, R3, R24.reuse, PT ;  /* 0x000000180300720c */ /* 0x080fe40003f66270 */
[----:B------:R-:W-:Y:S02]  /*cdb0*/  ISETP.GE.AND P6, PT, R11, R24, PT ;  /* 0x000000180b00720c */ /* 0x000fe40003fc6270 */
[----:B------:R-:W-:Y:S02]  /*cdc0*/  FMNMX R211, R65, R210, !PT ;  /* 0x000000d241d37209 */ /* 0x000fe40007800000 */
[----:B------:R-:W-:Y:S02]  /*cdd0*/  IADD3 R24, R12, 0x69, RZ ;  /* 0x000000690c187810 */ /* 0x000fe40007ffe0ff */
[----:B------:R-:W-:Y:S02]  /*cde0*/  FMNMX R225, R67, R222, !PT ;  /* 0x000000de43e17209 */ /* 0x000fe40007800000 */
[----:B------:R-:W-:-:S02]  /*cdf0*/  FSEL R74, R74, -INF , P4 ;  /* 0xff8000004a4a7808 */ /* 0x000fc40002000000 */
[----:B------:R-:W-:Y:S02]  /*ce00*/  FSEL R73, R73, -INF , P5 ;  /* 0xff80000049497808 */ /* 0x000fe40002800000 */
[----:B------:R-:W-:Y:S02]  /*ce10*/  FMNMX R210, R68, R211, !PT ;  /* 0x000000d344d27209 */ /* 0x000fe40007800000 */
[-C--:B------:R-:W-:Y:S02]  /*ce20*/  ISETP.GE.AND P4, PT, R3, R24.reuse, PT ;  /* 0x000000180300720c */ /* 0x080fe40003f86270 */
[----:B------:R-:W-:Y:S01]  /*ce30*/  ISETP.GE.AND P5, PT, R11, R24, PT ;  /* 0x000000180b00720c */ /* 0x000fe20003fa6270 */
[----:B------:R-:W-:Y:S01]  /*ce40*/  VIADD R24, R12, 0x70 ;  /* 0x000000700c187836 */ /* 0x000fe20000000000 */
[----:B------:R-:W-:Y:S02]  /*ce50*/  FMNMX R222, R70, R225, !PT ;  /* 0x000000e146de7209 */ /* 0x000fe40007800000 */
[----:B------:R-:W-:-:S02]  /*ce60*/  FMNMX R211, R69, R210, !PT ;  /* 0x000000d245d37209 */ /* 0x000fc40007800000 */
[----:B------:R-:W-:Y:S02]  /*ce70*/  FMNMX R225, R71, R222, !PT ;  /* 0x000000de47e17209 */ /* 0x000fe40007800000 */
[----:B------:R-:W-:Y:S02]  /*ce80*/  FSEL R75, R75, -INF , P2 ;  /* 0xff8000004b4b7808 */ /* 0x000fe40001000000 */
[----:B------:R-:W-:Y:S02]  /*ce90*/  FSEL R76, R76, -INF , P3 ;  /* 0xff8000004c4c7808 */ /* 0x000fe40001800000 */
[-C--:B------:R-:W-:Y:S02]  /*cea0*/  ISETP.GE.AND P2, PT, R3, R24.reuse, PT ;  /* 0x000000180300720c */ /* 0x080fe40003f46270 */
[----:B------:R-:W-:Y:S02]  /*ceb0*/  ISETP.GE.AND P3, PT, R11, R24, PT ;  /* 0x000000180b00720c */ /* 0x000fe40003f66270 */
[----:B------:R-:W-:-:S02]  /*cec0*/  IADD3 R24, R12, 0x71, RZ ;  /* 0x000000710c187810 */ /* 0x000fc40007ffe0ff */
[----:B------:R-:W-:Y:S02]  /*ced0*/  FMNMX R210, R72, R211, !PT ;  /* 0x000000d348d27209 */ /* 0x000fe40007800000 */
        /* <DEDUP_REMOVED lines=8> */
[----:B------:R-:W-:Y:S02]  /*cf60*/  FMNMX R210, R76, R211, !PT ;  /* 0x000000d34cd27209 */ /* 0x000fe40007800000 */
[----:B------:R-:W-:Y:S02]  /*cf70*/  FSEL R79, R79, -INF , P5 ;  /* 0xff8000004f4f7808 */ /* 0x000fe40002800000 */
[----:B------:R-:W-:Y:S02]  /*cf80*/  FSEL R80, R80, -INF , P2 ;  /* 0xff80000050507808 */ /* 0x000fe40001000000 */
[----:B------:R-:W-:Y:S02]  /*cf90*/  FMNMX R222, R78, R225, !PT ;  /* 0x000000e14ede7209 */ /* 0x000fe40007800000 */
[----:B------:R-:W-:-:S02]  /*cfa0*/  ISETP.GE.AND P5, PT, R3, R24, PT ;  /* 0x000000180300720c */ /* 0x000fc40003fa6270 */
[----:B------:R-:W-:Y:S02]  /*cfb0*/  ISETP.GE.AND P2, PT, R11, R24, PT ;  /* 0x000000180b00720c */ /* 0x000fe40003f46270 */
[----:B------:R-:W-:Y:S02]  /*cfc0*/  IADD3 R24, R12, 0x79, RZ ;  /* 0x000000790c187810 */ /* 0x000fe40007ffe0ff */
[----:B------:R-:W-:Y:S02]  /*cfd0*/  FMNMX R211, R77, R210, !PT ;  /* 0x000000d24dd37209 */ /* 0x000fe40007800000 */
[----:B------:R-:W-:Y:S02]  /*cfe0*/  FSEL R82, R82, -INF , P3 ;  /* 0xff80000052527808 */ /* 0x000fe40001800000 */
[----:B------:R-:W-:Y:S02]  /*cff0*/  FMNMX R225, R79, R222, !PT ;  /* 0x000000de4fe17209 */ /* 0x000fe40007800000 */
[----:B------:R-:W-:-:S02]  /*d000*/  FSEL R81, R81, -INF , P6 ;  /* 0xff80000051517808 */ /* 0x000fc40003000000 */
[-C--:B------:R-:W-:Y:S02]  /*d010*/  ISETP.GE.AND P3, PT, R3, R24.reuse, PT ;  /* 0x000000180300720c */ /* 0x080fe40003f66270 */
[----:B------:R-:W-:Y:S02]  /*d020*/  ISETP.GE.AND P6, PT, R11, R24, PT ;  /* 0x000000180b00720c */ /* 0x000fe40003fc6270 */
[----:B------:R-:W-:Y:S02]  /*d030*/  FMNMX R24, R80, R211, !PT ;  /* 0x000000d350187209 */ /* 0x000fe40007800000 */
[----:B------:R-:W-:Y:S02]  /*d040*/  FSEL R83, R83, -INF , P4 ;  /* 0xff80000053537808 */ /* 0x000fe40002000000 */
[----:B------:R-:W-:Y:S02]  /*d050*/  FMNMX R210, R82, R225, !PT ;  /* 0x000000e152d27209 */ /* 0x000fe40007800000 */
[----:B------:R-:W-:-:S02]  /*d060*/  FSEL R84, R84, -INF , P5 ;  /* 0xff80000054547808 */ /* 0x000fc40002800000 */
[----:B------:R-:W-:Y:S02]  /*d070*/  FMNMX R211, R81, R24, !PT ;  /* 0x0000001851d37209 */ /* 0x000fe40007800000 */
[----:B------:R-:W-:Y:S02]  /*d080*/  FSEL R86, R86, -INF , P2 ;  /* 0xff80000056567808 */ /* 0x000fe40001000000 */
[----:B------:R-:W-:Y:S02]  /*d090*/  FMNMX R225, R83, R210, !PT ;  /* 0x000000d253e17209 */ /* 0x000fe40007800000 */
[----:B------:R-:W-:Y:S02]  /*d0a0*/  FSEL R85, R85, -INF , P3 ;  /* 0xff80000055557808 */ /* 0x000fe40001800000 */
[----:B------:R-:W-:Y:S02]  /*d0b0*/  FMNMX R24, R84, R211, !PT ;  /* 0x000000d354187209 */ /* 0x000fe40007800000 */
[----:B------:R-:W-:-:S02]  /*d0c0*/  FSEL R87, R87, -INF , P6 ;  /* 0xff80000057577808 */ /* 0x000fc40003000000 */
[----:B------:R-:W-:Y:S02]  /*d0d0*/  FMNMX R210, R86, R225, !PT ;  /* 0x000000e156d27209 */ /* 0x000fe40007800000 */
[----:B------:R-:W-:Y:S02]  /*d0e0*/  FMNMX R24, R85, R24, !PT ;  /* 0x0000001855187209 */ /* 0x000fe40007800000 */
        /* <DEDUP_REMOVED lines=12> */
[----:B------:R-:W-:Y:S02]  /*d1b0*/  FSEL R226, R211, RZ, P3 ;  /* 0x000000ffd3e27208 */ /* 0x000fe40001800000 */
[----:B------:R-:W-:Y:S01]  /*d1c0*/  ISETP.NE.AND P2, PT, R17, 0x4, PT ;  /* 0x000000041100780c */ /* 0x000fe20003f45270 */
[----:B------:R-:W-:Y:S02]  /*d1d0*/  FADD R24, -R227, R220 ;  /* 0x000000dce3187221 */ /* 0x000fe40000000100 */
[----:B------:R-:W-:Y:S01]  /*d1e0*/  FADD R219, -R226, R219 ;  /* 0x000000dbe2db7221 */ /* 0x000fe20000000100 */
[----:B------:R-:W-:Y:S01]  /*d1f0*/  SEL R17, R17, RZ, P2 ;  /* 0x000000ff11117207 */ /* 0x000fe20001000000 */
[----:B------:R-:W-:Y:S02]  /*d200*/  FMUL R24, R24, UR6 ;  /* 0x0000000618187c20 */ /* 0x000fe40008400000 */
[----:B------:R-:W-:Y:S01]  /*d210*/  FMUL R220, R219, UR6 ;  /* 0x00000006dbdc7c20 */ /* 0x000fe20008400000 */
[C---:B------:R-:W-:Y:S01]  /*d220*/  LEA R219, R7.reuse, R14, 0x3 ;  /* 0x0000000e07db7211 */ /* 0x040fe200078e18ff */
[----:B------:R-:W-:Y:S01]  /*d230*/  VIADD R7, R7, 0x1 ;  /* 0x0000000107077836 */ /* 0x000fe20000000000 */
[----:B------:R-:W-:-:S02]  /*d240*/  FSETP.GEU.AND P3, PT, R24, -126, PT ;  /* 0xc2fc00001800780b */ /* 0x000fc40003f6e000 */
[----:B------:R-:W-:Y:S02]  /*d250*/  FSETP.GEU.AND P4, PT, R220, -126, PT ;  /* 0xc2fc0000dc00780b */ /* 0x000fe40003f8e000 */
[----:B------:R-:W-:Y:S02]  /*d260*/  PRMT R222, RZ, 0x654, R219 ;  /* 0x00000654ffde7816 */ /* 0x000fe400000000db */
[----:B------:R-:W-:Y:S02]  /*d270*/  SEL R219, RZ, 0x1, P2 ;  /* 0x00000001ffdb7807 */ /* 0x000fe40001000000 */
[----:B------:R1:W-:Y:S01]  /*d280*/  SYNCS.ARRIVE.TRANS64.RED.A1T0 RZ, [R222+URZ], RZ ;  /* 0x000000ffdeff79a7 */ /* 0x0003e2000810043f */
[----:B------:R-:W-:Y:S02]  /*d290*/  ISETP.NE.AND P2, PT, R7, 0x4, PT ;  /* 0x000000040700780c */ /* 0x000fe40003f45270 */
[----:B------:R-:W-:Y:S02]  /*d2a0*/  LOP3.LUT R4, R4, R219, RZ, 0x3c, !PT ;  /* 0x000000db04047212 */ /* 0x000fe400078e3cff */
[----:B------:R-:W-:-:S02]  /*d2b0*/  @!P3 FMUL R24, R24, 0.5 ;  /* 0x3f0000001818b820 */ /* 0x000fc40000400000 */
[----:B------:R-:W-:Y:S01]  /*d2c0*/  @!P4 FMUL R220, R220, 0.5 ;  /* 0x3f000000dcdcc820 */ /* 0x000fe20000400000 */
[----:B-1----:R-:W-:Y:S02]  /*d2d0*/  LEA R222, R17, R2, 0x3 ;  /* 0x0000000211de7211 */ /* 0x002fe400078e18ff */
[----:B------:R-:W-:Y:S01]  /*d2e0*/  SHF.L.U32 R219, R4, 0x1f, RZ ;  /* 0x0000001f04db7819 */ /* 0x000fe200000006ff */
[----:B------:R-:W1:Y:S08]  /*d2f0*/  MUFU.EX2 R24, R24 ;  /* 0x0000001800187308 */ /* 0x000e700000000800 */
[----:B------:R-:W2:Y:S01]  /*d300*/  MUFU.EX2 R220, R220 ;  /* 0x000000dc00dc7308 */ /* 0x000ea20000000800 */
[----:B-1----:R-:W-:-:S04]  /*d310*/  @!P3 FMUL R24, R24, R24 ;  /* 0x000000181818b220 */ /* 0x002fc80000400000 */
        /* <DEDUP_REMOVED lines=113> */
.L_x_45:
[----:B-1----:R1:W2:Y:S02]  /*da30*/  SYNCS.PHASECHK.TRANS64.TRYWAIT P3, [R222+URZ+0x3f000], R219 ;  /* 0x03f000dbde0075a7 */ /* 0x0022a4000806017f */
[----:B--2---:R-:W-:Y:S05]  /*da40*/  @!P3 NANOSLEEP.SYNCS 0x989680 ;  /* 0x009896800000b95d */ /* 0x004fea0003900000 */
[----:B------:R-:W2:Y:S02]  /*da50*/  @!P3 SYNCS.PHASECHK.TRANS64 P3, [R222+URZ+0x3f000], R219 ;  /* 0x03f000dbde00b5a7 */ /* 0x000ea4000806007f */
[----:B--2---:R-:W-:Y:S05]  /*da60*/  @!P3 BRA `(.L_x_45) ;  /* 0xfffffffc00f0b947 */ /* 0x004fea000383ffff */
[----:B------:R-:W-:Y:S05]  /*da70*/  BSYNC B0 ;  /* 0x0000000000007941 */ /* 0x000fea0003800000 */
.L_x_44:
[----:B-1----:R-:W1:Y:S01]  /*da80*/  LDC R222, c[0x0][0x604] ;  /* 0x00018100ffde7b82 */ /* 0x002e620000000800 */
[----:B------:R-:W-:Y:S05]  /*da90*/  WARPSYNC.ALL ;  /* 0x0000000000007948 */ /* 0x000fea0003800000 */
[----:B-1----:R-:W-:-:S04]  /*daa0*/  FMUL R219, R227, R222 ;  /* 0x000000dee3db7220 */ /* 0x002fc80000400000 */
[-CC-:B------:R-:W-:Y:S01]  /*dab0*/  FFMA R223, R223, R222.reuse, -R219.reuse ;  /* 0x000000dedfdf7223 */ /* 0x180fe200000008db */
[-CC-:B------:R-:W-:Y:S01]  /*dac0*/  FFMA R224, R25, R222.reuse, -R219.reuse ;  /* 0x000000de19e07223 */ /* 0x180fe200000008db */
[-C--:B------:R-:W-:Y:S01]  /*dad0*/  FMUL R25, R226, R222.reuse ;  /* 0x000000dee2197220 */ /* 0x080fe20000400000 */
[-CC-:B------:R-:W-:Y:S01]  /*dae0*/  FFMA R28, R28, R222.reuse, -R219.reuse ;  /* 0x000000de1c1c7223 */ /* 0x180fe200000008db */
[-C--:B------:R-:W-:Y:S01]  /*daf0*/  FFMA R32, R32, R222.reuse, -R219 ;  /* 0x000000de20207223 */ /* 0x080fe200000008db */
[----:B------:R-:W-:Y:S01]  /*db00*/  FSETP.GEU.AND P5, PT, R223, -126, PT ;  /* 0xc2fc0000df00780b */ /* 0x000fe20003fae000 */
[-CC-:B------:R-:W-:Y:S01]  /*db10*/  FFMA R226, R27, R222.reuse, -R25.reuse ;  /* 0x000000de1be27223 */ /* 0x180fe20000000819 */
[-CC-:B------:R-:W-:Y:S01]  /*db20*/  FFMA R225, R26, R222.reuse, -R25.reuse ;  /* 0x000000de1ae17223 */ /* 0x180fe20000000819 */
[----:B------:R-:W-:Y:S01]  /*db30*/  FSETP.GEU.AND P6, PT, R224, -126, PT ;  /* 0xc2fc0000e000780b */ /* 0x000fe20003fce000 */
[-CC-:B------:R-:W-:Y:S01]  /*db40*/  FFMA R30, R30, R222.reuse, -R25.reuse ;  /* 0x000000de1e1e7223 */ /* 0x180fe20000000819 */
[-C--:B------:R-:W-:Y:S01]  /*db50*/  FFMA R31, R31, R222.reuse, -R25 ;  /* 0x000000de1f1f7223 */ /* 0x080fe20000000819 */
[----:B------:R-:W-:Y:S01]  /*db60*/  FSETP.GEU.AND P4, PT, R226, -126, PT ;  /* 0xc2fc0000e200780b */ /* 0x000fe20003f8e000 */
[-CC-:B------:R-:W-:Y:S01]  /*db70*/  FFMA R29, R29, R222.reuse, -R219.reuse ;  /* 0x000000de1d1d7223 */ /* 0x180fe200000008db */
[----:B------:R-:W-:Y:S01]  /*db80*/  FSETP.GEU.AND P3, PT, R225, -126, PT ;  /* 0xc2fc0000e100780b */ /* 0x000fe20003f6e000 */
[-CC-:B------:R-:W-:Y:S01]  /*db90*/  FFMA R33, R33, R222.reuse, -R219.reuse ;  /* 0x000000de21217223 */ /* 0x180fe200000008db */
[-CC-:B------:R-:W-:Y:S01]  /*dba0*/  FFMA R36, R36, R222.reuse, -R219.reuse ;  /* 0x000000de24247223 */ /* 0x180fe200000008db */
[-CC-:B------:R-:W-:Y:S01]  /*dbb0*/  FFMA R37, R37, R222.reuse, -R219.reuse ;  /* 0x000000de25257223 */ /* 0x180fe200000008db */
[-CC-:B------:R-:W-:Y:S01]  /*dbc0*/  FFMA R40, R40, R222.reuse, -R219.reuse ;  /* 0x000000de28287223 */ /* 0x180fe200000008db */
[----:B------:R-:W-:Y:S01]  /*dbd0*/  @!P5 FMUL R223, R223, 0.5 ;  /* 0x3f000000dfdfd820 */ /* 0x000fe20000400000 */
[-CC-:B------:R-:W-:Y:S01]  /*dbe0*/  FFMA R41, R41, R222.reuse, -R219.reuse ;  /* 0x000000de29297223 */ /* 0x180fe200000008db */
[-CC-:B------:R-:W-:Y:S01]  /*dbf0*/  FFMA R44, R44, R222.reuse, -R219.reuse ;  /* 0x000000de2c2c7223 */ /* 0x180fe200000008db */
[----:B------:R-:W-:Y:S01]  /*dc00*/  @!P6 FMUL R224, R224, 0.5 ;  /* 0x3f000000e0e0e820 */ /* 0x000fe20000400000 */
[----:B------:R-:W1:Y:S01]  /*dc10*/  MUFU.EX2 R27, R223 ;  /* 0x000000df001b7308 */ /* 0x000e620000000800 */
[-CC-:B------:R-:W-:Y:S01]  /*dc20*/  FFMA R45, R45, R222.reuse, -R219.reuse ;  /* 0x000000de2d2d7223 */ /* 0x180fe200000008db */
[----:B------:R-:W-:Y:S01]  /*dc30*/  @!P4 FMUL R226, R226, 0.5 ;  /* 0x3f000000e2e2c820 */ /* 0x000fe20000400000 */
[-CC-:B------:R-:W-:Y:S01]  /*dc40*/  FFMA R48, R48, R222.reuse, -R219.reuse ;  /* 0x000000de30307223 */ /* 0x180fe200000008db */
[----:B------:R-:W-:Y:S01]  /*dc50*/  @!P3 FMUL R225, R225, 0.5 ;  /* 0x3f000000e1e1b820 */ /* 0x000fe20000400000 */
[-CC-:B------:R-:W-:Y:S01]  /*dc60*/  FFMA R49, R49, R222.reuse, -R219.reuse ;  /* 0x000000de31317223 */ /* 0x180fe200000008db */
[-CC-:B------:R-:W-:Y:S01]  /*dc70*/  FFMA R52, R52, R222.reuse, -R219.reuse ;  /* 0x000000de34347223 */ /* 0x180fe200000008db */
[-CC-:B------:R-:W-:Y:S01]  /*dc80*/  FFMA R53, R53, R222.reuse, -R219.reuse ;  /* 0x000000de35357223 */ /* 0x180fe200000008db */
[----:B------:R-:W2:Y:S01]  /*dc90*/  MUFU.EX2 R223, R225 ;  /* 0x000000e100df7308 */ /* 0x000ea20000000800 */
[-CC-:B------:R-:W-:Y:S01]  /*dca0*/  FFMA R56, R56, R222.reuse, -R219.reuse ;  /* 0x000000de38387223 */ /* 0x180fe200000008db */
[-CC-:B------:R-:W-:Y:S01]  /*dcb0*/  FFMA R57, R57, R222.reuse, -R219.reuse ;  /* 0x000000de39397223 */ /* 0x180fe200000008db */
[-CC-:B------:R-:W-:Y:S01]  /*dcc0*/  FFMA R60, R60, R222.reuse, -R219.reuse ;  /* 0x000000de3c3c7223 */ /* 0x180fe200000008db */
[-CC-:B------:R-:W-:Y:S01]  /*dcd0*/  FFMA R61, R61, R222.reuse, -R219.reuse ;  /* 0x000000de3d3d7223 */ /* 0x180fe200000008db */
[-CC-:B------:R-:W-:Y:S01]  /*dce0*/  FFMA R64, R64, R222.reuse, -R219.reuse ;  /* 0x000000de40407223 */ /* 0x180fe200000008db */
[-CC-:B------:R-:W-:Y:S01]  /*dcf0*/  FFMA R65, R65, R222.reuse, -R219.reuse ;  /* 0x000000de41417223 */ /* 0x180fe200000008db */
[-CC-:B------:R-:W-:Y:S01]  /*dd00*/  FFMA R68, R68, R222.reuse, -R219.reuse ;  /* 0x000000de44447223 */ /* 0x180fe200000008db */
[----:B------:R-:W3:Y:S01]  /*dd10*/  MUFU.EX2 R26, R224 ;  /* 0x000000e0001a7308 */ /* 0x000ee20000000800 */
[----:B-1----:R-:W-:Y:S01]  /*dd20*/  @!P5 FMUL R27, R27, R27 ;  /* 0x0000001b1b1bd220 */ /* 0x002fe20000400000 */
[----:B------:R-:W-:Y:S01]  /*dd30*/  FSETP.GEU.AND P5, PT, R28, -126, PT ;  /* 0xc2fc00001c00780b */ /* 0x000fe20003fae000 */
[-CC-:B------:R-:W-:Y:S01]  /*dd40*/  FFMA R69, R69, R222.reuse, -R219.reuse ;  /* 0x000000de45457223 */ /* 0x180fe200000008db */
[-CC-:B------:R-:W-:Y:S01]  /*dd50*/  FFMA R72, R72, R222.reuse, -R219.reuse ;  /* 0x000000de48487223 */ /* 0x180fe200000008db */
[-CC-:B------:R-:W-:Y:S01]  /*dd60*/  FFMA R73, R73, R222.reuse, -R219.reuse ;  /* 0x000000de49497223 */ /* 0x180fe200000008db */
[-CC-:B------:R-:W-:Y:S01]  /*dd70*/  FFMA R76, R76, R222.reuse, -R219.reuse ;  /* 0x000000de4c4c7223 */ /* 0x180fe200000008db */
[-CC-:B------:R-:W-:Y:S01]  /*dd80*/  FFMA R77, R77, R222.reuse, -R219.reuse ;  /* 0x000000de4d4d7223 */ /* 0x180fe200000008db */
[----:B------:R-:W1:Y:S01]  /*dd90*/  MUFU.EX2 R224, R226 ;  /* 0x000000e200e07308 */ /* 0x000e620000000800 */
[----:B--2---:R-:W-:Y:S01]  /*dda0*/  @!P3 FMUL R223, R223, R223 ;  /* 0x000000dfdfdfb220 */ /* 0x004fe20000400000 */
[----:B------:R-:W-:Y:S01]  /*ddb0*/  FSETP.GEU.AND P3, PT, R30, -126, PT ;  /* 0xc2fc00001e00780b */ /* 0x000fe20003f6e000 */
[-CC-:B------:R-:W-:Y:S01]  /*ddc0*/  FFMA R80, R80, R222.reuse, -R219.reuse ;  /* 0x000000de50507223 */ /* 0x180fe200000008db */
[-CC-:B------:R-:W-:Y:S01]  /*ddd0*/  FFMA R81, R81, R222.reuse, -R219.reuse ;  /* 0x000000de51517223 */ /* 0x180fe200000008db */
[-CC-:B------:R-:W-:Y:S01]  /*dde0*/  FFMA R84, R84, R222.reuse, -R219.reuse ;  /* 0x000000de54547223 */ /* 0x180fe200000008db */
[-C--:B------:R-:W-:Y:S01]  /*ddf0*/  FFMA R85, R85, R222.reuse, -R219 ;  /* 0x000000de55557223 */ /* 0x080fe200000008db */
[----:B------:R-:W-:Y:S01]  /*de00*/  @!P5 FMUL R28, R28, 0.5 ;  /* 0x3f0000001c1cd820 */ /* 0x000fe20000400000 */
[----:B------:R-:W-:Y:S01]  /*de10*/  FFMA R219, R34, R222, -R25 ;  /* 0x000000de22db7223 */ /* 0x000fe20000000819 */
[----:B---3--:R-:W-:Y:S01]  /*de20*/  @!P6 FMUL R26, R26, R26 ;  /* 0x0000001a1a1ae220 */ /* 0x008fe20000400000 */
[----:B------:R-:W-:Y:S01]  /*de30*/  FSETP.GEU.AND P6, PT, R29, -126, PT ;  /* 0xc2fc00001d00780b */ /* 0x000fe20003fce000 */
[----:B------:R2:W3:Y:S01]  /*de40*/  MUFU.EX2 R225, R28 ;  /* 0x0000001c00e17308 */ /* 0x0004e20000000800 */
[----:B------:R-:W-:Y:S01]  /*de50*/  FFMA R15, R24, R15, R27 ;  /* 0x0000000f180f7223 */ /* 0x000fe2000000001b */
[-CC-:B------:R-:W-:Y:S01]  /*de60*/  FFMA R228, R35, R222.reuse, -R25.reuse ;  /* 0x000000de23e47223 */ /* 0x180fe20000000819 */
[-CC-:B------:R-:W-:Y:S01]  /*de70*/  FFMA R38, R38, R222.reuse, -R25.reuse ;  /* 0x000000de26267223 */ /* 0x180fe20000000819 */
[----:B------:R-:W-:Y:S01]  /*de80*/  @!P3 FMUL R30, R30, 0.5 ;  /* 0x3f0000001e1eb820 */ /* 0x000fe20000400000 */
[--C-:B------:R-:W-:Y:S01]  /*de90*/  FFMA R39, R39, R222, -R25.reuse ;  /* 0x000000de27277223 */ /* 0x100fe20000000819 */
[----:B-1----:R-:W-:Y:S01]  /*dea0*/  @!P4 FMUL R224, R224, R224 ;  /* 0x000000e0e0e0c220 */ /* 0x002fe20000400000 */
[----:B------:R-:W-:Y:S01]  /*deb0*/  FSETP.GEU.AND P4, PT, R31, -126, PT ;  /* 0xc2fc00001f00780b */ /* 0x000fe20003f8e000 */
[-CC-:B------:R-:W-:Y:S01]  /*dec0*/  FFMA R42, R42, R222.reuse, -R25.reuse ;  /* 0x000000de2a2a7223 */ /* 0x180fe20000000819 */
[----:B--2---:R-:W-:Y:S01]  /*ded0*/  MOV R28, UR15 ;  /* 0x0000000f001c7c02 */ /* 0x004fe20008000f00 */
[----:B------:R-:W-:Y:S01]  /*dee0*/  MUFU.EX2 R30, R30 ;  /* 0x0000001e001e7308 */ /* 0x000fe20000000800 */
[-CC-:B------:R-:W-:Y:S01]  /*def0*/  FFMA R43, R43, R222.reuse, -R25.reuse ;  /* 0x000000de2b2b7223 */ /* 0x180fe20000000819 */
[----:B------:R-:W-:Y:S01]  /*df00*/  @!P6 FMUL R29, R29, 0.5 ;  /* 0x3f0000001d1de820 */ /* 0x000fe20000400000 */
[----:B------:R-:W-:Y:S01]  /*df10*/  FFMA R46, R46, R222, -R25 ;  /* 0x000000de2e2e7223 */ /* 0x000fe20000000819 */
[----:B------:R-:W-:-:S02]  /*df20*/  IMAD R28, R17, 0xe00, R28 ;  /* 0x00000e00111c7824 */ /* 0x000fc400078e021c */
[-CC-:B------:R-:W-:Y:S01]  /*df30*/  FFMA R47, R47, R222.reuse, -R25.reuse ;  /* 0x000000de2f2f7223 */ /* 0x180fe20000000819 */
[-CC-:B------:R-:W-:Y:S01]  /*df40*/  FFMA R50, R50, R222.reuse, -R25.reuse ;  /* 0x000000de32327223 */ /* 0x180fe20000000819 */
[----:B---3--:R-:W-:Y:S01]  /*df50*/  @!P5 FMUL R225, R225, R225 ;  /* 0x000000e1e1e1d220 */ /* 0x008fe20000400000 */
[----:B------:R-:W-:Y:S01]  /*df60*/  FSETP.GEU.AND P5, PT, R32, -126, PT ;  /* 0xc2fc00002000780b */ /* 0x000fe20003fae000 */
[----:B------:R1:W2:Y:S01]  /*df70*/  MUFU.EX2 R226, R29 ;  /* 0x0000001d00e27308 */ /* 0x0002a20000000800 */
[----:B------:R-:W-:Y:S01]  /*df80*/  @!P4 FMUL R31, R31, 0.5 ;  /* 0x3f0000001f1fc820 */ /* 0x000fe20000400000 */
[----:B------:R-:W-:Y:S01]  /*df90*/  IADD3 R24, R28, 0x400, RZ ;  /* 0x000004001c187810 */ /* 0x000fe20007ffe0ff */
[-CC-:B------:R-:W-:Y:S01]  /*dfa0*/  FFMA R51, R51, R222.reuse, -R25.reuse ;  /* 0x000000de33337223 */ /* 0x180fe20000000819 */
[-CC-:B------:R-:W-:Y:S01]  /*dfb0*/  FFMA R54, R54, R222.reuse, -R25.reuse ;  /* 0x000000de36367223 */ /* 0x180fe20000000819 */
[-CC-:B------:R-:W-:Y:S01]  /*dfc0*/  FFMA R55, R55, R222.reuse, -R25.reuse ;  /* 0x000000de37377223 */ /* 0x180fe20000000819 */
[----:B------:R-:W-:Y:S01]  /*dfd0*/  R2UR UR34, R24 ;  /* 0x00000000182272ca */ /* 0x000fe200000e0000 */
[----:B------:R-:W-:Y:S01]  /*dfe0*/  FFMA R58, R58, R222, -R25 ;  /* 0x000000de3a3a7223 */ /* 0x000fe20000000819 */
[----:B------:R-:W3:Y:S01]  /*dff0*/  MUFU.EX2 R31, R31 ;  /* 0x0000001f001f7308 */ /* 0x000ee20000000800 */
[----:B------:R-:W-:Y:S01]  /*e000*/  IADD3 R24, R28, 0xa00, RZ ;  /* 0x00000a001c187810 */ /* 0x000fe20007ffe0ff */
[----:B-1----:R-:W-:-:S02]  /*e010*/  IMAD.MOV.U32 R29, RZ, RZ, -0x7fffffe0 ;  /* 0x80000020ff1d7424 */ /* 0x002fc400078e00ff */
[-CC-:B------:R-:W-:Y:S01]  /*e020*/  FFMA R59, R59, R222.reuse, -R25.reuse ;  /* 0x000000de3b3b7223 */ /* 0x180fe20000000819 */
[----:B------:R-:W-:Y:S01]  /*e030*/  @!P5 FMUL R32, R32, 0.5 ;  /* 0x3f0000002020d820 */ /* 0x000fe20000400000 */
[----:B------:R-:W-:Y:S01]  /*e040*/  R2UR UR50, R24 ;  /* 0x00000000183272ca */ /* 0x000fe200000e0000 */
[-CC-:B------:R-:W-:Y:S01]  /*e050*/  FFMA R62, R62, R222.reuse, -R25.reuse ;  /* 0x000000de3e3e7223 */ /* 0x180fe20000000819 */
[----:B------:R-:W-:Y:S01]  /*e060*/  IADD3 R24, R28, 0x240, RZ ;  /* 0x000002401c187810 */ /* 0x000fe20007ffe0ff */
[----:B------:R1:W4:Y:S01]  /*e070*/  MUFU.EX2 R34, R32 ;  /* 0x0000002000227308 */ /* 0x0003220000000800 */
[-CC-:B------:R-:W-:Y:S01]  /*e080*/  FFMA R63, R63, R222.reuse, -R25.reuse ;  /* 0x000000de3f3f7223 */ /* 0x180fe20000000819 */
[-CC-:B------:R-:W-:Y:S01]  /*e090*/  FFMA R66, R66, R222.reuse, -R25.reuse ;  /* 0x000000de42427223 */ /* 0x180fe20000000819 */
[----:B------:R-:W-:Y:S01]  /*e0a0*/  R2UR UR26, R24 ;  /* 0x00000000181a72ca */ /* 0x000fe200000e0000 */
[----:B------:R-:W-:Y:S02]  /*e0b0*/  VIADD R24, R28, 0x640 ;  /* 0x000006401c187836 */ /* 0x000fe40000000000 */
[-CC-:B------:R-:W-:Y:S01]  /*e0c0*/  FFMA R67, R67, R222.reuse, -R25.reuse ;  /* 0x000000de43437223 */ /* 0x180fe20000000819 */
[-CC-:B------:R-:W-:Y:S01]  /*e0d0*/  FFMA R70, R70, R222.reuse, -R25.reuse ;  /* 0x000000de46467223 */ /* 0x180fe20000000819 */
[-CC-:B------:R-:W-:Y:S01]  /*e0e0*/  FFMA R71, R71, R222.reuse, -R25.reuse ;  /* 0x000000de47477223 */ /* 0x180fe20000000819 */
[-CC-:B------:R-:W-:Y:S01]  /*e0f0*/  FFMA R74, R74, R222.reuse, -R25.reuse ;  /* 0x000000de4a4a7223 */ /* 0x180fe20000000819 */
[----:B-1----:R-:W-:Y:S01]  /*e100*/  IADD3 R32, R28, 0x200, RZ ;  /* 0x000002001c207810 */ /* 0x002fe20007ffe0ff */
[-CC-:B------:R-:W-:Y:S01]  /*e110*/  FFMA R75, R75, R222.reuse, -R25.reuse ;  /* 0x000000de4b4b7223 */ /* 0x180fe20000000819 */
[-CC-:B------:R-:W-:Y:S01]  /*e120*/  FFMA R78, R78, R222.reuse, -R25.reuse ;  /* 0x000000de4e4e7223 */ /* 0x180fe20000000819 */
[-CC-:B------:R-:W-:Y:S01]  /*e130*/  FFMA R79, R79, R222.reuse, -R25.reuse ;  /* 0x000000de4f4f7223 */ /* 0x180fe20000000819 */
[----:B------:R-:W-:Y:S01]  /*e140*/  R2UR UR38, R32 ;  /* 0x00000000202672ca */ /* 0x000fe200000e0000 */
[-CC-:B------:R-:W-:Y:S01]  /*e150*/  FFMA R82, R82, R222.reuse, -R25.reuse ;  /* 0x000000de52527223 */ /* 0x180fe20000000819 */
[----:B------:R-:W-:Y:S01]  /*e160*/  IADD3 R32, R28, 0x600, RZ ;  /* 0x000006001c207810 */ /* 0x000fe20007ffe0ff */
[-CC-:B------:R-:W-:Y:S01]  /*e170*/  FFMA R83, R83, R222.reuse, -R25.reuse ;  /* 0x000000de53537223 */ /* 0x180fe20000000819 */
[-CC-:B------:R-:W-:Y:S01]  /*e180*/  FFMA R86, R86, R222.reuse, -R25.reuse ;  /* 0x000000de56567223 */ /* 0x180fe20000000819 */
[----:B------:R-:W-:Y:S01]  /*e190*/  FFMA R87, R87, R222, -R25 ;  /* 0x000000de57577223 */ /* 0x000fe20000000819 */
[----:B------:R-:W-:Y:S01]  /*e1a0*/  R2UR UR10, R32 ;  /* 0x00000000200a72ca */ /* 0x000fe200000e0000 */
[----:B------:R-:W-:-:S02]  /*e1b0*/  VIADD R32, R28, 0x800 ;  /* 0x000008001c207836 */ /* 0x000fc40000000000 */
[----:B--2---:R-:W-:Y:S01]  /*e1c0*/  @!P6 FMUL R226, R226, R226 ;  /* 0x000000e2e2e2e220 */ /* 0x004fe20000400000 */
[----:B------:R-:W-:Y:S01]  /*e1d0*/  @!P3 FMUL R30, R30, R30 ;  /* 0x0000001e1e1eb220 */ /* 0x000fe20000400000 */
[----:B---3--:R-:W-:Y:S01]  /*e1e0*/  @!P4 FMUL R31, R31, R31 ;  /* 0x0000001f1f1fc220 */ /* 0x008fe20000400000 */
[----:B------:R-:W-:Y:S01]  /*e1f0*/  MOV R25, 0x80000020 ;  /* 0x8000002000197802 */ /* 0x000fe20000000f00 */
[----:B----4-:R-:W-:Y:S01]  /*e200*/  @!P5 FMUL R34, R34, R34 ;  /* 0x000000222222d220 */ /* 0x010fe20000400000 */
[----:B------:R-:W-:Y:S01]  /*e210*/  R2UR UR54, R32 ;  /* 0x00000000203672ca */ /* 0x000fe200000e0000 */
[----:B------:R-:W-:Y:S01]  /*e220*/  FFMA R13, R220, R13, R223 ;  /* 0x0000000ddc0d7223 */ /* 0x000fe200000000df */
[C---:B------:R-:W-:Y:S02]  /*e230*/  IADD3 R32, R28.reuse, 0xc00, RZ ;  /* 0x00000c001c207810 */ /* 0x040fe40007ffe0ff */
[----:B------:R-:W-:Y:S02]  /*e240*/  R2UR UR18, R28 ;  /* 0x000000001c1272ca */ /* 0x000fe400000e0000 */
[----:B------:R-:W-:Y:S01]  /*e250*/  R2UR UR6, R32 ;  /* 0x00000000200672ca */ /* 0x000fe200000e0000 */
[----:B------:R-:W-:Y:S01]  /*e260*/  VIADD R32, R28, 0x40 ;  /* 0x000000401c207836 */ /* 0x000fe20000000000 */
[----:B------:R-:W-:-:S02]  /*e270*/  R2UR UR19, R29 ;  /* 0x000000001d1372ca */ /* 0x000fc400000e0000 */
[----:B------:R-:W-:Y:S02]  /*e280*/  R2UR UR46, R24 ;  /* 0x00000000182e72ca */ /* 0x000fe400000e0000 */
[----:B------:R-:W-:Y:S02]  /*e290*/  R2UR UR30, R32 ;  /* 0x00000000201e72ca */ /* 0x000fe400000e0000 */
[----:B------:R-:W-:Y:S02]  /*e2a0*/  IADD3 R32, R28, 0x440, RZ ;  /* 0x000004401c207810 */ /* 0x000fe40007ffe0ff */
[----:B------:R-:W-:Y:S02]  /*e2b0*/  R2UR UR35, R25 ;  /* 0x00000000192372ca */ /* 0x000fe400000e0000 */
[----:B------:R-:W-:Y:S01]  /*e2c0*/  R2UR UR22, R32 ;  /* 0x00000000201672ca */ /* 0x000fe200000e0000 */
[----:B------:R-:W-:Y:S01]  /*e2d0*/  FADD R32, R15, R26 ;  /* 0x0000001a0f207221 */ /* 0x000fe20000000000 */
[----:B------:R-:W-:Y:S01]  /*e2e0*/  R2UR UR51, R25 ;  /* 0x00000000193372ca */ /* 0x000fe200000e0000 */
[----:B------:R-:W-:Y:S01]  /*e2f0*/  FADD R15, R13, R224 ;  /* 0x000000e00d0f7221 */ /* 0x000fe20000000000 */
[C---:B------:R-:W-:Y:S01]  /*e300*/  R2UR UR27, R25.reuse ;  /* 0x00000000191b72ca */ /* 0x040fe200000e0000 */
[----:B------:R-:W-:Y:S01]  /*e310*/  FADD R13, R32, R225 ;  /* 0x000000e1200d7221 */ /* 0x000fe20000000000 */
[----:B------:R-:W-:Y:S01]  /*e320*/  R2UR UR47, R25 ;  /* 0x00000000192f72ca */ /* 0x000fe200000e0000 */
[----:B------:R-:W-:Y:S01]  /*e330*/  FADD R220, R15, R30 ;  /* 0x0000001e0fdc7221 */ /* 0x000fe20000000000 */
[----:B------:R-:W-:Y:S01]  /*e340*/  F2FP.F16.F32.PACK_AB R24, R26, R27 ;  /* 0x0000001b1a18723e */ /* 0x000fe200000000ff */
[----:B------:R-:W-:Y:S01]  /*e350*/  FADD R13, R13, R226 ;  /* 0x000000e20d0d7221 */ /* 0x000fe20000000000 */
[----:B------:R-:W-:Y:S01]  /*e360*/  F2FP.F16.F32.PACK_AB R25, R224, R223 ;  /* 0x000000dfe019723e */ /* 0x000fe200000000ff */
[----:B------:R-:W-:Y:S01]  /*e370*/  FADD R220, R220, R31 ;  /* 0x0000001fdcdc7221 */ /* 0x000fe20000000000 */
[----:B------:R-:W-:-:S02]  /*e380*/  F2FP.F16.F32.PACK_AB R26, R226, R225 ;  /* 0x000000e1e21a723e */ /* 0x000fc400000000ff */
[----:B------:R-:W-:Y:S01]  /*e390*/  F2FP.F16.F32.PACK_AB R27, R31, R30 ;  /* 0x0000001e1f1b723e */ /* 0x000fe200000000ff */
[----:B------:R-:W-:Y:S01]  /*e3a0*/  IMAD.MOV.U32 R31, RZ, RZ, -0x7fffffe0 ;  /* 0x80000020ff1f7424 */ /* 0x000fe200078e00ff */
[----:B------:R-:W-:Y:S02]  /*e3b0*/  FSETP.GEU.AND P6, PT, R33, -126, PT ;  /* 0xc2fc00002100780b */ /* 0x000fe40003fce000 */
[----:B------:R-:W-:Y:S01]  /*e3c0*/  WARPGROUP.ARRIVE ;  /* 0x00000000000079c5 */ /* 0x000fe20000000000 */
[----:B------:R-:W-:Y:S02]  /*e3d0*/  FSETP.GEU.AND P3, PT, R219, -126, PT ;  /* 0xc2fc0000db00780b */ /* 0x000fe40003f6e000 */
[----:B------:R-:W-:Y:S02]  /*e3e0*/  FSETP.GEU.AND P4, PT, R228, -126, PT ;  /* 0xc2fc0000e400780b */ /* 0x000fe40003f8e000 */
[----:B------:R-:W-:Y:S01]  /*e3f0*/  FSETP.GEU.AND P5, PT, R36, -126, PT ;  /* 0xc2fc00002400780b */ /* 0x000fe20003fae000 */
[----:B------:R-:W-:Y:S01]  /*e400*/  HGMMA.64x32x16.F32 R184, R24, gdesc[UR16].tnspB, R184, gsb0 ;  /* 0x4060001018b87df0 */ /* 0x000fe200080008b8 */
[----:B------:R-:W-:-:S02]  /*e410*/  IADD3 R32, R28, 0x840, RZ ;  /* 0x000008401c207810 */ /* 0x000fc40007ffe0ff */
[----:B------:R-:W-:Y:S02]  /*e420*/  IADD3 R30, R28, 0xa40, RZ ;  /* 0x00000a401c1e7810 */ /* 0x000fe40007ffe0ff */
[----:B------:R-:W-:Y:S01]  /*e430*/  @!P6 FMUL R33, R33, 0.5 ;  /* 0x3f0000002121e820 */ /* 0x000fe20000400000 */
[----:B------:R-:W-:Y:S02]  /*e440*/  R2UR UR18, R32 ;  /* 0x00000000201272ca */ /* 0x000fe400000e0000 */
[----:B------:R-:W-:Y:S01]  /*e450*/  @!P3 FMUL R219, R219, 0.5 ;  /* 0x3f000000dbdbb820 */ /* 0x000fe20000400000 */
[----:B------:R1:W2:Y:S01]  /*e460*/  MUFU.EX2 R35, R33 ;  /* 0x0000002100237308 */ /* 0x0002a20000000800 */
[----:B------:R-:W-:Y:S01]  /*e470*/  @!P4 FMUL R228, R228, 0.5 ;  /* 0x3f000000e4e4c820 */ /* 0x000fe20000400000 */
[----:B------:R-:W-:Y:S01]  /*e480*/  IADD3 R32, R28, 0x80, RZ ;  /* 0x000000801c207810 */ /* 0x000fe20007ffe0ff */
[----:B------:R-:W-:Y:S01]  /*e490*/  @!P5 FMUL R36, R36, 0.5 ;  /* 0x3f0000002424d820 */ /* 0x000fe20000400000 */
[----:B------:R-:W-:-:S04]  /*e4a0*/  MOV R29, 0x80000020 ;  /* 0x80000020001d7802 */ /* 0x000fc80000000f00 */
[----:B------:R-:W3:Y:S01]  /*e4b0*/  MUFU.EX2 R219, R219 ;  /* 0x000000db00db7308 */ /* 0x000ee20000000800 */
[----:B-1----:R-:W-:-:S05]  /*e4c0*/  IMAD.MOV.U32 R33, RZ, RZ, -0x7fffffe0 ;  /* 0x80000020ff217424 */ /* 0x002fca00078e00ff */
[C---:B------:R-:W-:Y:S02]  /*e4d0*/  R2UR UR39, R33.reuse ;  /* 0x00000000212772ca */ /* 0x040fe400000e0000 */
[C---:B------:R-:W-:Y:S01]  /*e4e0*/  R2UR UR11, R33.reuse ;  /* 0x00000000210b72ca */ /* 0x040fe200000e0000 */
[----:B------:R-:W1:Y:S01]  /*e4f0*/  MUFU.EX2 R228, R228 ;  /* 0x000000e400e47308 */ /* 0x000e620000000800 */
[----:B------:R-:W-:Y:S01]  /*e500*/  R2UR UR55, R33 ;  /* 0x00000000213772ca */ /* 0x000fe200000e0000 */
[----:B--2---:R-:W-:Y:S01]  /*e510*/  @!P6 FMUL R35, R35, R35 ;  /* 0x000000232323e220 */ /* 0x004fe20000400000 */
[----:B------:R-:W-:Y:S02]  /*e520*/  R2UR UR7, R33 ;  /* 0x00000000210772ca */ /* 0x000fe400000e0000 */
[----:B------:R-:W-:Y:S02]  /*e530*/  FSETP.GEU.AND P6, PT, R37, -126, PT ;  /* 0xc2fc00002500780b */ /* 0x000fe40003fce000 */
[----:B------:R-:W-:Y:S01]  /*e540*/  R2UR UR31, R33 ;  /* 0x00000000211f72ca */ /* 0x000fe200000e0000 */
[----:B---3--:R-:W-:Y:S01]  /*e550*/  @!P3 FMUL R219, R219, R219 ;  /* 0x000000dbdbdbb220 */ /* 0x008fe20000400000 */
[----:B------:R-:W-:Y:S01]  /*e560*/  FSETP.GEU.AND P3, PT, R38, -126, PT ;  /* 0xc2fc00002600780b */ /* 0x000fe20003f6e000 */
[----:B------:R-:W2:Y:S01]  /*e570*/  MUFU.EX2 R36, R36 ;  /* 0x0000002400247308 */ /* 0x000ea20000000800 */
[C---:B------:R-:W-:Y:S01]  /*e580*/  R2UR UR23, R33.reuse ;  /* 0x00000000211772ca */ /* 0x040fe200000e0000 */
[----:B------:R-:W-:Y:S01]  /*e590*/  FADD R15, R220, R219 ;  /* 0x000000dbdc0f7221 */ /* 0x000fe20000000000 */
[----:B------:R-:W-:-:S02]  /*e5a0*/  R2UR UR19, R33 ;  /* 0x00000000211372ca */ /* 0x000fc400000e0000 */
[----:B------:R-:W-:Y:S01]  /*e5b0*/  MOV R33, 0x80000020 ;  /* 0x8000002000217802 */ /* 0x000fe20000000f00 */
[----:B-1----:R-:W-:Y:S01]  /*e5c0*/  @!P4 FMUL R228, R228, R228 ;  /* 0x000000e4e4e4c220 */ /* 0x002fe20000400000 */
[----:B------:R-:W-:Y:S01]  /*e5d0*/  FSETP.GEU.AND P4, PT, R39, -126, PT ;  /* 0xc2fc00002700780b */ /* 0x000fe20003f8e000 */
[----:B------:R-:W-:Y:S02]  /*e5e0*/  @!P6 FMUL R37, R37, 0.5 ;  /* 0x3f0000002525e820 */ /* 0x000fe40000400000 */
[----:B------:R-:W-:Y:S02]  /*e5f0*/  FADD R15, R15, R228 ;  /* 0x000000e40f0f7221 */ /* 0x000fe40000000000 */
[----:B------:R-:W-:Y:S01]  /*e600*/  @!P3 FMUL R38, R38, 0.5 ;  /* 0x3f0000002626b820 */ /* 0x000fe20000400000 */
[----:B------:R-:W-:Y:S02]  /*e610*/  WARPGROUP.DEPBAR.LE gsb0, 0x0 ;  /* 0x00008000000079c5 */ /* 0x000fe40000010000 */
[----:B------:R-:W-:Y:S01]  /*e620*/  WARPGROUP.ARRIVE ;  /* 0x00000000000079c5 */ /* 0x000fe20000000000 */
[----:B------:R-:W1:Y:S01]  /*e630*/  MUFU.EX2 R37, R37 ;  /* 0x0000002500257308 */ /* 0x000e620000000800 */
[----:B--2---:R-:W-:Y:S01]  /*e640*/  @!P5 FMUL R36, R36, R36 ;  /* 0x000000242424d220 */ /* 0x004fe20000400000 */
[----:B------:R-:W-:-:S02]  /*e650*/  FSETP.GEU.AND P5, PT, R40, -126, PT ;  /* 0xc2fc00002800780b */ /* 0x000fc40003fae000 */
[----:B------:R-:W-:Y:S01]  /*e660*/  @!P4 FMUL R39, R39, 0.5 ;  /* 0x3f0000002727c820 */ /* 0x000fe20000400000 */
[----:B------:R-:W-:Y:S01]  /*e670*/  HGMMA.64x32x16.F32 R168, R24, gdesc[UR36].tnspB, R168, gsb0 ;  /* 0x4060002418a87df0 */ /* 0x000fe200080008a8 */
[----:B------:R-:W-:Y:S02]  /*e680*/  R2UR UR38, R30 ;  /* 0x000000001e2672ca */ /* 0x000fe400000e0000 */
[----:B------:R-:W2:Y:S01]  /*e690*/  MUFU.EX2 R38, R38 ;  /* 0x0000002600267308 */ /* 0x000ea20000000800 */
[----:B------:R-:W-:Y:S01]  /*e6a0*/  R2UR UR39, R31 ;  /* 0x000000001f2772ca */ /* 0x000fe200000e0000 */
[----:B------:R-:W-:Y:S01]  /*e6b0*/  IMAD.MOV.U32 R31, RZ, RZ, -0x7fffffe0 ;  /* 0x80000020ff1f7424 */ /* 0x000fe200078e00ff */
[----:B------:R-:W-:-:S04]  /*e6c0*/  IADD3 R30, R28, 0xc40, RZ ;  /* 0x00000c401c1e7810 */ /* 0x000fc80007ffe0ff */
[----:B------:R-:W-:Y:S01]  /*e6d0*/  @!P5 FMUL R40, R40, 0.5 ;  /* 0x3f0000002828d820 */ /* 0x000fe20000400000 */
[----:B------:R-:W3:Y:S01]  /*e6e0*/  MUFU.EX2 R39, R39 ;  /* 0x0000002700277308 */ /* 0x000ee20000000800 */
[----:B-1----:R-:W-:Y:S01]  /*e6f0*/  @!P6 FMUL R37, R37, R37 ;  /* 0x000000252525e220 */ /* 0x002fe20000400000 */
[----:B------:R-:W-:-:S06]  /*e700*/  FSETP.GEU.AND P6, PT, R41, -126, PT ;  /* 0xc2fc00002900780b */ /* 0x000fcc0003fce000 */
[----:B------:R-:W1:Y:S01]  /*e710*/  MUFU.EX2 R40, R40 ;  /* 0x0000002800287308 */ /* 0x000e620000000800 */
[----:B--2---:R-:W-:Y:S01]  /*e720*/  @!P3 FMUL R38, R38, R38 ;  /* 0x000000262626b220 */ /* 0x004fe20000400000 */
[----:B------:R-:W-:-:S05]  /*e730*/  FSETP.GEU.AND P3, PT, R42, -126, PT ;  /* 0xc2fc00002a00780b */ /* 0x000fca0003f6e000 */
[----:B------:R-:W-:Y:S01]  /*e740*/  @!P6 FMUL R41, R41, 0.5 ;  /* 0x3f0000002929e820 */ /* 0x000fe20000400000 */
[----:B---3--:R-:W-:Y:S01]  /*e750*/  @!P4 FMUL R39, R39, R39 ;  /* 0x000000272727c220 */ /* 0x008fe20000400000 */
[----:B------:R-:W-:-:S04]  /*e760*/  FSETP.GEU.AND P4, PT, R43, -126, PT ;  /* 0xc2fc00002b00780b */ /* 0x000fc80003f8e000 */
[----:B------:R-:W2:Y:S02]  /*e770*/  MUFU.EX2 R41, R41 ;  /* 0x0000002900297308 */ /* 0x000ea40000000800 */
[----:B------:R-:W-:Y:S01]  /*e780*/  @!P3 FMUL R42, R42, 0.5 ;  /* 0x3f0000002a2ab820 */ /* 0x000fe20000400000 */
[----:B-1----:R-:W-:Y:S01]  /*e790*/  @!P5 FMUL R40, R40, R40 ;  /* 0x000000282828d220 */ /* 0x002fe20000400000 */
[----:B------:R-:W-:-:S04]  /*e7a0*/  FSETP.GEU.AND P5, PT, R44, -126, PT ;  /* 0xc2fc00002c00780b */ /* 0x000fc80003fae000 */
[----:B------:R-:W1:Y:S01]  /*e7b0*/  MUFU.EX2 R42, R42 ;  /* 0x0000002a002a7308 */ /* 0x000e620000000800 */
[----:B------:R-:W-:-:S07]  /*e7c0*/  @!P4 FMUL R43, R43, 0.5 ;  /* 0x3f0000002b2bc820 */ /* 0x000fce0000400000 */
[----:B------:R-:W3:Y:S01]  /*e7d0*/  MUFU.EX2 R43, R43 ;  /* 0x0000002b002b7308 */ /* 0x000ee20000000800 */
[----:B--2---:R-:W-:Y:S01]  /*e7e0*/  @!P6 FMUL R41, R41, R41 ;  /* 0x000000292929e220 */ /* 0x004fe20000400000 */
[----:B------:R-:W-:Y:S02]  /*e7f0*/  WARPGROUP.DEPBAR.LE gsb0, 0x0 ;  /* 0x00008000000079c5 */ /* 0x000fe40000010000 */
[----:B------:R-:W-:Y:S01]  /*e800*/  WARPGROUP.ARRIVE ;  /* 0x00000000000079c5 */ /* 0x000fe20000000000 */
[----:B------:R-:W-:Y:S01]  /*e810*/  FSETP.GEU.AND P6, PT, R45, -126, PT ;  /* 0xc2fc00002d00780b */ /* 0x000fe20003fce000 */
[----:B------:R-:W-:Y:S01]  /*e820*/  @!P5 FMUL R44, R44, 0.5 ;  /* 0x3f0000002c2cd820 */ /* 0x000fe20000400000 */
[----:B-1----:R-:W-:-:S03]  /*e830*/  @!P3 FMUL R42, R42, R42 ;  /* 0x0000002a2a2ab220 */ /* 0x002fc60000400000 */
[----:B------:R-:W-:Y:S01]  /*e840*/  HGMMA.64x32x16.F32 R152, R24, gdesc[UR32].tnspB, R152, gsb0 ;  /* 0x4060002018987df0 */ /* 0x000fe20008000898 */
[----:B------:R-:W-:Y:S01]  /*e850*/  R2UR UR34, R30 ;  /* 0x000000001e2272ca */ /* 0x000fe200000e0000 */
[----:B------:R-:W1:Y:S01]  /*e860*/  MUFU.EX2 R44, R44 ;  /* 0x0000002c002c7308 */ /* 0x000e620000000800 */
[----:B------:R-:W-:Y:S01]  /*e870*/  R2UR UR35, R31 ;  /* 0x000000001f2372ca */ /* 0x000fe200000e0000 */
[----:B------:R-:W-:Y:S01]  /*e880*/  VIADD R30, R28, 0x480 ;  /* 0x000004801c1e7836 */ /* 0x000fe20000000000 */
[----:B------:R-:W-:Y:S01]  /*e890*/  FSETP.GEU.AND P3, PT, R46, -126, PT ;  /* 0xc2fc00002e00780b */ /* 0x000fe20003f6e000 */
[----:B---3--:R-:W-:Y:S01]  /*e8a0*/  @!P4 FMUL R43, R43, R43 ;  /* 0x0000002b2b2bc220 */ /* 0x008fe20000400000 */
[----:B------:R-:W-:Y:S01]  /*e8b0*/  FSETP.GEU.AND P4, PT, R47, -126, PT ;  /* 0xc2fc00002f00780b */ /* 0x000fe20003f8e000 */
[----:B------:R-:W-:Y:S01]  /*e8c0*/  @!P6 FMUL R45, R45, 0.5 ;  /* 0x3f0000002d2de820 */ /* 0x000fe20000400000 */
[----:B------:R-:W-:-:S05]  /*e8d0*/  MOV R31, 0x80000020 ;  /* 0x80000020001f7802 */ /* 0x000fca0000000f00 */
[----:B------:R-:W2:Y:S04]  /*e8e0*/  MUFU.EX2 R45, R45 ;  /* 0x0000002d002d7308 */ /* 0x000ea80000000800 */
[----:B------:R-:W-:Y:S01]  /*e8f0*/  @!P3 FMUL R46, R46, 0.5 ;  /* 0x3f0000002e2eb820 */ /* 0x000fe20000400000 */
[----:B-1----:R-:W-:Y:S01]  /*e900*/  @!P5 FMUL R44, R44, R44 ;  /* 0x0000002c2c2cd220 */ /* 0x002fe20000400000 */
[----:B------:R-:W-:Y:S01]  /*e910*/  FSETP.GEU.AND P5, PT, R48, -126, PT ;  /* 0xc2fc00003000780b */ /* 0x000fe20003fae000 */
[----:B------:R-:W-:-:S03]  /*e920*/  @!P4 FMUL R47, R47, 0.5 ;  /* 0x3f0000002f2fc820 */ /* 0x000fc60000400000 */
[----:B------:R-:W1:Y:S08]  /*e930*/  MUFU.EX2 R46, R46 ;  /* 0x0000002e002e7308 */ /* 0x000e700000000800 */
[----:B------:R-:W3:Y:S01]  /*e940*/  MUFU.EX2 R47, R47 ;  /* 0x0000002f002f7308 */ /* 0x000ee20000000800 */
[----:B--2---:R-:W-:Y:S01]  /*e950*/  @!P6 FMUL R45, R45, R45 ;  /* 0x0000002d2d2de220 */ /* 0x004fe20000400000 */
[----:B------:R-:W-:Y:S01]  /*e960*/  FSETP.GEU.AND P6, PT, R49, -126, PT ;  /* 0xc2fc00003100780b */ /* 0x000fe20003fce000 */
[----:B------:R-:W-:Y:S01]  /*e970*/  @!P5 FMUL R48, R48, 0.5 ;  /* 0x3f0000003030d820 */ /* 0x000fe20000400000 */
[----:B-1----:R-:W-:Y:S01]  /*e980*/  @!P3 FMUL R46, R46, R46 ;  /* 0x0000002e2e2eb220 */ /* 0x002fe20000400000 */
[----:B------:R-:W-:-:S04]  /*e990*/  FSETP.GEU.AND P3, PT, R50, -126, PT ;  /* 0xc2fc00003200780b */ /* 0x000fc80003f6e000 */
[----:B------:R-:W1:Y:S06]  /*e9a0*/  MUFU.EX2 R48, R48 ;  /* 0x0000003000307308 */ /* 0x000e6c0000000800 */
[----:B------:R-:W-:Y:S01]  /*e9b0*/  @!P6 FMUL R49, R49, 0.5 ;  /* 0x3f0000003131e820 */ /* 0x000fe20000400000 */
[----:B---3--:R-:W-:Y:S01]  /*e9c0*/  @!P4 FMUL R47, R47, R47 ;  /* 0x0000002f2f2fc220 */ /* 0x008fe20000400000 */
[----:B------:R-:W-:Y:S02]  /*e9d0*/  WARPGROUP.DEPBAR.LE gsb0, 0x0 ;  /* 0x00008000000079c5 */ /* 0x000fe40000010000 */
[----:B------:R-:W-:Y:S01]  /*e9e0*/  WARPGROUP.ARRIVE ;  /* 0x00000000000079c5 */ /* 0x000fe20000000000 */
[----:B------:R-:W-:Y:S01]  /*e9f0*/  FSETP.GEU.AND P4, PT, R51, -126, PT ;  /* 0xc2fc00003300780b */ /* 0x000fe20003f8e000 */
[----:B------:R-:W2:Y:S01]  /*ea00*/  MUFU.EX2 R49, R49 ;  /* 0x0000003100317308 */ /* 0x000ea20000000800 */
[----:B------:R-:W-:-:S03]  /*ea10*/  @!P3 FMUL R50, R50, 0.5 ;  /* 0x3f0000003232b820 */ /* 0x000fc60000400000 */
[----:B------:R-:W-:Y:S01]  /*ea20*/  HGMMA.64x32x16.F32 R136, R24, gdesc[UR8].tnspB, R136, gsb0 ;  /* 0x4060000818887df0 */ /* 0x000fe20008000888 */
[----:B------:R-:W-:Y:S01]  /*ea30*/  R2UR UR10, R32 ;  /* 0x00000000200a72ca */ /* 0x000fe200000e0000 */
[----:B-1----:R-:W-:Y:S01]  /*ea40*/  @!P5 FMUL R48, R48, R48 ;  /* 0x000000303030d220 */ /* 0x002fe20000400000 */
[----:B------:R-:W-:Y:S01]  /*ea50*/  IADD3 R32, R28, 0x280, RZ ;  /* 0x000002801c207810 */ /* 0x000fe20007ffe0ff */
[----:B------:R-:W1:Y:S01]  /*ea60*/  MUFU.EX2 R50, R50 ;  /* 0x0000003200327308 */ /* 0x000e620000000800 */
[----:B------:R-:W-:Y:S02]  /*ea70*/  R2UR UR11, R33 ;  /* 0x00000000210b72ca */ /* 0x000fe400000e0000 */
[----:B------:R-:W-:Y:S01]  /*ea80*/  MOV R33, 0x80000020 ;  /* 0x8000002000217802 */ /* 0x000fe20000000f00 */
[----:B------:R-:W-:Y:S01]  /*ea90*/  @!P4 FMUL R51, R51, 0.5 ;  /* 0x3f0000003333c820 */ /* 0x000fe20000400000 */
[----:B------:R-:W-:Y:S01]  /*eaa0*/  FSETP.GEU.AND P5, PT, R52, -126, PT ;  /* 0xc2fc00003400780b */ /* 0x000fe20003fae000 */
[----:B--2---:R-:W-:-:S04]  /*eab0*/  @!P6 FMUL R49, R49, R49 ;  /* 0x000000313131e220 */ /* 0x004fc80000400000 */
[----:B------:R-:W2:Y:S01]  /*eac0*/  MUFU.EX2 R51, R51 ;  /* 0x0000003300337308 */ /* 0x000ea20000000800 */
[----:B------:R-:W-:Y:S01]  /*ead0*/  FSETP.GEU.AND P6, PT, R53, -126, PT ;  /* 0xc2fc00003500780b */ /* 0x000fe20003fce000 */
[----:B-1----:R-:W-:Y:S01]  /*eae0*/  @!P3 FMUL R50, R50, R50 ;  /* 0x000000323232b220 */ /* 0x002fe20000400000 */
[----:B------:R-:W-:-:S05]  /*eaf0*/  FSETP.GEU.AND P3, PT, R54, -126, PT ;  /* 0xc2fc00003600780b */ /* 0x000fca0003f6e000 */
[----:B------:R-:W-:-:S06]  /*eb00*/  @!P5 FMUL R52, R52, 0.5 ;  /* 0x3f0000003434d820 */ /* 0x000fcc0000400000 */
[----:B------:R-:W-:Y:S01]  /*eb10*/  @!P6 FMUL R53, R53, 0.5 ;  /* 0x3f0000003535e820 */ /* 0x000fe20000400000 */
[----:B------:R-:W1:Y:S01]  /*eb20*/  MUFU.EX2 R52, R52 ;  /* 0x0000003400347308 */ /* 0x000e620000000800 */
[----:B--2---:R-:W-:Y:S01]  /*eb30*/  @!P4 FMUL R51, R51, R51 ;  /* 0x000000333333c220 */ /* 0x004fe20000400000 */
[----:B------:R-:W-:Y:S01]  /*eb40*/  FSETP.GEU.AND P4, PT, R55, -126, PT ;  /* 0xc2fc00003700780b */ /* 0x000fe20003f8e000 */
[----:B------:R-:W-:-:S05]  /*eb50*/  @!P3 FMUL R54, R54, 0.5 ;  /* 0x3f0000003636b820 */ /* 0x000fca0000400000 */
[----:B------:R-:W2:Y:S07]  /*eb60*/  MUFU.EX2 R53, R53 ;  /* 0x0000003500357308 */ /* 0x000eae0000000800 */
[----:B------:R-:W-:Y:S01]  /*eb70*/  @!P4 FMUL R55, R55, 0.5 ;  /* 0x3f0000003737c820 */ /* 0x000fe20000400000 */
[----:B------:R-:W3:Y:S01]  /*eb80*/  MUFU.EX2 R54, R54 ;  /* 0x0000003600367308 */ /* 0x000ee20000000800 */
[----:B-1----:R-:W-:Y:S01]  /*eb90*/  @!P5 FMUL R52, R52, R52 ;  /* 0x000000343434d220 */ /* 0x002fe20000400000 */
[----:B------:R-:W-:Y:S01]  /*eba0*/  FSETP.GEU.AND P5, PT, R56, -126, PT ;  /* 0xc2fc00003800780b */ /* 0x000fe20003fae000 */
[----:B------:R-:W-:-:S02]  /*ebb0*/  WARPGROUP.DEPBAR.LE gsb0, 0x0 ;  /* 0x00008000000079c5 */ /* 0x000fc40000010000 */
[----:B------:R-:W-:-:S03]  /*ebc0*/  WARPGROUP.ARRIVE ;  /* 0x00000000000079c5 */ /* 0x000fc60000000000 */
[----:B------:R-:W1:Y:S01]  /*ebd0*/  MUFU.EX2 R55, R55 ;  /* 0x0000003700377308 */ /* 0x000e620000000800 */
[----:B--2---:R-:W-:Y:S01]  /*ebe0*/  @!P6 FMUL R53, R53, R53 ;  /* 0x000000353535e220 */ /* 0x004fe20000400000 */
[----:B------:R-:W-:Y:S01]  /*ebf0*/  FSETP.GEU.AND P6, PT, R57, -126, PT ;  /* 0xc2fc00003900780b */ /* 0x000fe20003fce000 */
[----:B------:R-:W-:Y:S01]  /*ec00*/  HGMMA.64x32x16.F32 R120, R24, gdesc[UR52].tnspB, R120, gsb0 ;  /* 0x4060003418787df0 */ /* 0x000fe20008000878 */
[----:B------:R-:W-:Y:S01]  /*ec10*/  R2UR UR54, R32 ;  /* 0x00000000203672ca */ /* 0x000fe200000e0000 */
[----:B------:R-:W-:Y:S01]  /*ec20*/  FADD R32, R15, R38 ;  /* 0x000000260f207221 */ /* 0x000fe20000000000 */
[----:B------:R-:W-:Y:S01]  /*ec30*/  R2UR UR55, R33 ;  /* 0x00000000213772ca */ /* 0x000fe200000e0000 */
[----:B------:R-:W-:Y:S02]  /*ec40*/  IMAD.MOV.U32 R33, RZ, RZ, -0x7fffffe0 ;  /* 0x80000020ff217424 */ /* 0x000fe400078e00ff */
[----:B---3--:R-:W-:Y:S01]  /*ec50*/  @!P3 FMUL R54, R54, R54 ;  /* 0x000000363636b220 */ /* 0x008fe20000400000 */
[----:B------:R-:W-:Y:S01]  /*ec60*/  FADD R15, R32, R39 ;  /* 0x00000027200f7221 */ /* 0x000fe20000000000 */
[----:B------:R-:W-:Y:S01]  /*ec70*/  VIADD R32, R28, 0xa80 ;  /* 0x00000a801c207836 */ /* 0x000fe20000000000 */
[----:B------:R-:W-:Y:S01]  /*ec80*/  FSETP.GEU.AND P3, PT, R58, -126, PT ;  /* 0xc2fc00003a00780b */ /* 0x000fe20003f6e000 */
[----:B------:R-:W-:-:S02]  /*ec90*/  @!P5 FMUL R56, R56, 0.5 ;  /* 0x3f0000003838d820 */ /* 0x000fc40000400000 */
[----:B------:R-:W-:Y:S01]  /*eca0*/  @!P6 FMUL R57, R57, 0.5 ;  /* 0x3f0000003939e820 */ /* 0x000fe20000400000 */
[----:B-1----:R-:W-:Y:S01]  /*ecb0*/  @!P4 FMUL R55, R55, R55 ;  /* 0x000000373737c220 */ /* 0x002fe20000400000 */
[----:B------:R-:W-:Y:S02]  /*ecc0*/  FSETP.GEU.AND P4, PT, R59, -126, PT ;  /* 0xc2fc00003b00780b */ /* 0x000fe40003f8e000 */
[----:B------:R-:W1:Y:S06]  /*ecd0*/  MUFU.EX2 R56, R56 ;  /* 0x0000003800387308 */ /* 0x000e6c0000000800 */
[----:B------:R-:W-:-:S02]  /*ece0*/  @!P3 FMUL R58, R58, 0.5 ;  /* 0x3f0000003a3ab820 */ /* 0x000fc40000400000 */
[----:B------:R-:W2:Y:S03]  /*ecf0*/  MUFU.EX2 R57, R57 ;  /* 0x0000003900397308 */ /* 0x000ea60000000800 */
[----:B------:R-:W-:-:S05]  /*ed00*/  @!P4 FMUL R59, R59, 0.5 ;  /* 0x3f0000003b3bc820 */ /* 0x000fca0000400000 */
        /* <DEDUP_REMOVED lines=8> */
[----:B------:R-:W-:Y:S01]  /*ed90*/  FSETP.GEU.AND P3, PT, R62, -126, PT ;  /* 0xc2fc00003e00780b */ /* 0x000fe20003f6e000 */
[----:B------:R-:W-:Y:S02]  /*eda0*/  WARPGROUP.DEPBAR.LE gsb0, 0x0 ;  /* 0x00008000000079c5 */ /* 0x000fe40000010000 */
[----:B------:R-:W-:Y:S01]  /*edb0*/  WARPGROUP.ARRIVE ;  /* 0x00000000000079c5 */ /* 0x000fe20000000000 */
[----:B------:R-:W2:Y:S02]  /*edc0*/  MUFU.EX2 R60, R60 ;  /* 0x0000003c003c7308 */ /* 0x000ea40000000800 */
[----:B------:R-:W-:Y:S01]  /*edd0*/  @!P6 FMUL R61, R61, 0.5 ;  /* 0x3f0000003d3de820 */ /* 0x000fe20000400000 */
[----:B-1----:R-:W-:Y:S01]  /*ede0*/  @!P4 FMUL R59, R59, R59 ;  /* 0x0000003b3b3bc220 */ /* 0x002fe20000400000 */
[----:B------:R-:W-:Y:S01]  /*edf0*/  FSETP.GEU.AND P4, PT, R63, -126, PT ;  /* 0xc2fc00003f00780b */ /* 0x000fe20003f8e000 */
[----:B------:R-:W-:Y:S01]  /*ee00*/  HGMMA.64x32x16.F32 R104, R24, gdesc[UR48].tnspB, R104, gsb0 ;  /* 0x4060003018687df0 */ /* 0x000fe20008000868 */
[----:B------:R-:W-:Y:S01]  /*ee10*/  R2UR UR50, R30 ;  /* 0x000000001e3272ca */ /* 0x000fe200000e0000 */
[----:B------:R-:W-:Y:S01]  /*ee20*/  VIADD R30, R28, 0x680 ;  /* 0x000006801c1e7836 */ /* 0x000fe20000000000 */
[----:B------:R-:W-:Y:S01]  /*ee30*/  R2UR UR51, R31 ;  /* 0x000000001f3372ca */ /* 0x000fe200000e0000 */
[----:B------:R-:W-:Y:S01]  /*ee40*/  @!P3 FMUL R62, R62, 0.5 ;  /* 0x3f0000003e3eb820 */ /* 0x000fe20000400000 */
[----:B------:R-:W-:Y:S01]  /*ee50*/  MOV R31, 0x80000020 ;  /* 0x80000020001f7802 */ /* 0x000fe20000000f00 */
[----:B------:R-:W1:Y:S06]  /*ee60*/  MUFU.EX2 R61, R61 ;  /* 0x0000003d003d7308 */ /* 0x000e6c0000000800 */
[----:B------:R-:W-:Y:S01]  /*ee70*/  @!P4 FMUL R63, R63, 0.5 ;  /* 0x3f0000003f3fc820 */ /* 0x000fe20000400000 */
[----:B--2---:R-:W-:Y:S01]  /*ee80*/  @!P5 FMUL R60, R60, R60 ;  /* 0x0000003c3c3cd220 */ /* 0x004fe20000400000 */
[----:B------:R-:W2:Y:S01]  /*ee90*/  MUFU.EX2 R62, R62 ;  /* 0x0000003e003e7308 */ /* 0x000ea20000000800 */
[----:B------:R-:W-:-:S07]  /*eea0*/  FSETP.GEU.AND P5, PT, R64, -126, PT ;  /* 0xc2fc00004000780b */ /* 0x000fce0003fae000 */
[----:B------:R-:W3:Y:S01]  /*eeb0*/  MUFU.EX2 R63, R63 ;  /* 0x0000003f003f7308 */ /* 0x000ee20000000800 */
[----:B-1----:R-:W-:Y:S01]  /*eec0*/  @!P6 FMUL R61, R61, R61 ;  /* 0x0000003d3d3de220 */ /* 0x002fe20000400000 */
[----:B------:R-:W-:-:S04]  /*eed0*/  FSETP.GEU.AND P6, PT, R65, -126, PT ;  /* 0xc2fc00004100780b */ /* 0x000fc80003fce000 */
[----:B------:R-:W-:Y:S01]  /*eee0*/  @!P5 FMUL R64, R64, 0.5 ;  /* 0x3f0000004040d820 */ /* 0x000fe20000400000 */
[----:B--2---:R-:W-:Y:S01]  /*eef0*/  @!P3 FMUL R62, R62, R62 ;  /* 0x0000003e3e3eb220 */ /* 0x004fe20000400000 */
[----:B------:R-:W-:-:S04]  /*ef00*/  FSETP.GEU.AND P3, PT, R66, -126, PT ;  /* 0xc2fc00004200780b */ /* 0x000fc80003f6e000 */
[----:B------:R-:W1:Y:S03]  /*ef10*/  MUFU.EX2 R64, R64 ;  /* 0x0000004000407308 */ /* 0x000e660000000800 */
[----:B------:R-:W-:Y:S01]  /*ef20*/  @!P6 FMUL R65, R65, 0.5 ;  /* 0x3f0000004141e820 */ /* 0x000fe20000400000 */
[----:B---3--:R-:W-:Y:S01]  /*ef30*/  @!P4 FMUL R63, R63, R63 ;  /* 0x0000003f3f3fc220 */ /* 0x008fe20000400000 */
[----:B------:R-:W-:-:S04]  /*ef40*/  FSETP.GEU.AND P4, PT, R67, -126, PT ;  /* 0xc2fc00004300780b */ /* 0x000fc80003f8e000 */
[----:B------:R-:W2:Y:S01]  /*ef50*/  MUFU.EX2 R65, R65 ;  /* 0x0000004100417308 */ /* 0x000ea20000000800 */
[----:B------:R-:W-:Y:S01]  /*ef60*/  @!P3 FMUL R66, R66, 0.5 ;  /* 0x3f0000004242b820 */ /* 0x000fe20000400000 */
[----:B------:R-:W-:Y:S02]  /*ef70*/  WARPGROUP.DEPBAR.LE gsb0, 0x0 ;  /* 0x00008000000079c5 */ /* 0x000fe40000010000 */
[----:B------:R-:W-:-:S05]  /*ef80*/  WARPGROUP.ARRIVE ;  /* 0x00000000000079c5 */ /* 0x000fca0000000000 */
[----:B------:R-:W-:Y:S01]  /*ef90*/  @!P4 FMUL R67, R67, 0.5 ;  /* 0x3f0000004343c820 */ /* 0x000fe20000400000 */
[----:B------:R-:W3:Y:S01]  /*efa0*/  MUFU.EX2 R66, R66 ;  /* 0x0000004200427308 */ /* 0x000ee20000000800 */
[----:B-1----:R-:W-:Y:S01]  /*efb0*/  @!P5 FMUL R64, R64, R64 ;  /* 0x000000404040d220 */ /* 0x002fe20000400000 */
[----:B------:R-:W-:Y:S01]  /*efc0*/  FSETP.GEU.AND P5, PT, R68, -126, PT ;  /* 0xc2fc00004400780b */ /* 0x000fe20003fae000 */
[----:B------:R-:W-:Y:S01]  /*efd0*/  HGMMA.64x32x16.F32 R88, R24, gdesc[UR4].tnspB, R88, gsb0 ;  /* 0x4060000418587df0 */ /* 0x000fe20008000858 */
[----:B------:R-:W-:Y:S01]  /*efe0*/  R2UR UR6, R30 ;  /* 0x000000001e0672ca */ /* 0x000fe200000e0000 */
[----:B--2---:R-:W-:Y:S01]  /*eff0*/  @!P6 FMUL R65, R65, R65 ;  /* 0x000000414141e220 */ /* 0x004fe20000400000 */
[----:B------:R-:W-:Y:S02]  /*f000*/  R2UR UR7, R31 ;  /* 0x000000001f0772ca */ /* 0x000fe400000e0000 */
[----:B------:R-:W1:Y:S01]  /*f010*/  MUFU.EX2 R67, R67 ;  /* 0x0000004300437308 */ /* 0x000e620000000800 */
[----:B------:R-:W-:-:S02]  /*f020*/  IADD3 R30, R28, 0x880, RZ ;  /* 0x000008801c1e7810 */ /* 0x000fc40007ffe0ff */
[----:B------:R-:W-:Y:S02]  /*f030*/  MOV R31, 0x80000020 ;  /* 0x80000020001f7802 */ /* 0x000fe40000000f00 */
[----:B------:R-:W-:Y:S02]  /*f040*/  FSETP.GEU.AND P6, PT, R69, -126, PT ;  /* 0xc2fc00004500780b */ /* 0x000fe40003fce000 */
[----:B------:R-:W-:Y:S01]  /*f050*/  @!P5 FMUL R68, R68, 0.5 ;  /* 0x3f0000004444d820 */ /* 0x000fe20000400000 */
[----:B---3--:R-:W-:Y:S01]  /*f060*/  @!P3 FMUL R66, R66, R66 ;  /* 0x000000424242b220 */ /* 0x008fe20000400000 */
[----:B------:R-:W-:-:S04]  /*f070*/  FSETP.GEU.AND P3, PT, R70, -126, PT ;  /* 0xc2fc00004600780b */ /* 0x000fc80003f6e000 */
[----:B------:R-:W2:Y:S01]  /*f080*/  MUFU.EX2 R68, R68 ;  /* 0x0000004400447308 */ /* 0x000ea20000000800 */
[----:B-1----:R-:W-:Y:S01]  /*f090*/  @!P4 FMUL R67, R67, R67 ;  /* 0x000000434343c220 */ /* 0x002fe20000400000 */
[----:B------:R-:W-:-:S03]  /*f0a0*/  FSETP.GEU.AND P4, PT, R71, -126, PT ;  /* 0xc2fc00004700780b */ /* 0x000fc60003f8e000 */
[----:B------:R-:W-:-:S04]  /*f0b0*/  @!P6 FMUL R69, R69, 0.5 ;  /* 0x3f0000004545e820 */ /* 0x000fc80000400000 */
[----:B------:R-:W-:Y:S02]  /*f0c0*/  @!P3 FMUL R70, R70, 0.5 ;  /* 0x3f0000004646b820 */ /* 0x000fe40000400000 */
[----:B------:R-:W1:Y:S01]  /*f0d0*/  MUFU.EX2 R69, R69 ;  /* 0x0000004500457308 */ /* 0x000e620000000800 */
[----:B--2---:R-:W-:-:S03]  /*f0e0*/  @!P5 FMUL R68, R68, R68 ;  /* 0x000000444444d220 */ /* 0x004fc60000400000 */
[----:B------:R-:W-:Y:S01]  /*f0f0*/  @!P4 FMUL R71, R71, 0.5 ;  /* 0x3f0000004747c820 */ /* 0x000fe20000400000 */
[----:B------:R-:W-:-:S03]  /*f100*/  FSETP.GEU.AND P5, PT, R72, -126, PT ;  /* 0xc2fc00004800780b */ /* 0x000fc60003fae000 */
[----:B------:R-:W2:Y:S08]  /*f110*/  MUFU.EX2 R70, R70 ;  /* 0x0000004600467308 */ /* 0x000eb00000000800 */
[----:B------:R-:W3:Y:S01]  /*f120*/  MUFU.EX2 R71, R71 ;  /* 0x0000004700477308 */ /* 0x000ee20000000800 */
[----:B-1----:R-:W-:Y:S01]  /*f130*/  @!P6 FMUL R69, R69, R69 ;  /* 0x000000454545e220 */ /* 0x002fe20000400000 */
[----:B------:R-:W-:Y:S01]  /*f140*/  FSETP.GEU.AND P6, PT, R73, -126, PT ;  /* 0xc2fc00004900780b */ /* 0x000fe20003fce000 */
[----:B------:R-:W-:Y:S01]  /*f150*/  @!P5 FMUL R72, R72, 0.5 ;  /* 0x3f0000004848d820 */ /* 0x000fe20000400000 */
[----:B------:R-:W-:-:S02]  /*f160*/  WARPGROUP.DEPBAR.LE gsb0, 0x0 ;  /* 0x00008000000079c5 */ /* 0x000fc40000010000 */
[----:B------:R-:W-:Y:S01]  /*f170*/  FADD R24, R13, R34 ;  /* 0x000000220d187221 */ /* 0x000fe20000000000 */
[----:B------:R-:W-:Y:S01]  /*f180*/  F2FP.F16.F32.PACK_AB R25, R228, R219 ;  /* 0x000000dbe419723e */ /* 0x000fe200000000ff */
[----:B--2---:R-:W-:Y:S01]  /*f190*/  @!P3 FMUL R70, R70, R70 ;  /* 0x000000464646b220 */ /* 0x004fe20000400000 */
[----:B------:R-:W-:Y:S01]  /*f1a0*/  F2FP.F16.F32.PACK_AB R27, R39, R38 ;  /* 0x00000026271b723e */ /* 0x000fe200000000ff */
[----:B------:R-:W-:Y:S01]  /*f1b0*/  FADD R13, R24, R35 ;  /* 0x00000023180d7221 */ /* 0x000fe20000000000 */
[----:B------:R-:W-:Y:S01]  /*f1c0*/  F2FP.F16.F32.PACK_AB R24, R35, R34 ;  /* 0x000000222318723e */ /* 0x000fe200000000ff */
[----:B------:R-:W1:Y:S01]  /*f1d0*/  MUFU.EX2 R72, R72 ;  /* 0x0000004800487308 */ /* 0x000e620000000800 */
[----:B------:R-:W-:Y:S01]  /*f1e0*/  FSETP.GEU.AND P3, PT, R74, -126, PT ;  /* 0xc2fc00004a00780b */ /* 0x000fe20003f6e000 */
[----:B------:R-:W-:Y:S01]  /*f1f0*/  FADD R26, R13, R36 ;  /* 0x000000240d1a7221 */ /* 0x000fe20000000000 */
[----:B------:R-:W-:Y:S01]  /*f200*/  @!P6 FMUL R73, R73, 0.5 ;  /* 0x3f0000004949e820 */ /* 0x000fe20000400000 */
[----:B---3--:R-:W-:Y:S01]  /*f210*/  @!P4 FMUL R71, R71, R71 ;  /* 0x000000474747c220 */ /* 0x008fe20000400000 */
[----:B------:R-:W-:Y:S01]  /*f220*/  FSETP.GEU.AND P4, PT, R75, -126, PT ;  /* 0xc2fc00004b00780b */ /* 0x000fe20003f8e000 */
[----:B------:R-:W-:Y:S01]  /*f230*/  FADD R13, R26, R37 ;  /* 0x000000251a0d7221 */ /* 0x000fe20000000000 */
[----:B------:R-:W-:-:S02]  /*f240*/  F2FP.F16.F32.PACK_AB R26, R37, R36 ;  /* 0x00000024251a723e */ /* 0x000fc400000000ff */
[----:B------:R-:W2:Y:S02]  /*f250*/  MUFU.EX2 R73, R73 ;  /* 0x0000004900497308 */ /* 0x000ea40000000800 */
[----:B------:R-:W-:-:S03]  /*f260*/  WARPGROUP.ARRIVE ;  /* 0x00000000000079c5 */ /* 0x000fc60000000000 */
[----:B------:R-:W-:-:S03]  /*f270*/  @!P3 FMUL R74, R74, 0.5 ;  /* 0x3f0000004a4ab820 */ /* 0x000fc60000400000 */
[----:B------:R-:W-:Y:S01]  /*f280*/  HGMMA.64x32x16.F32 R184, R24, gdesc[UR28].tnspB, R184, gsb0 ;  /* 0x4060001c18b87df0 */ /* 0x000fe200080008b8 */
[----:B------:R-:W-:Y:S01]  /*f290*/  R2UR UR30, R30 ;  /* 0x000000001e1e72ca */ /* 0x000fe200000e0000 */
[----:B------:R-:W-:Y:S01]  /*f2a0*/  @!P4 FMUL R75, R75, 0.5 ;  /* 0x3f0000004b4bc820 */ /* 0x000fe20000400000 */
[----:B------:R-:W-:Y:S01]  /*f2b0*/  R2UR UR31, R31 ;  /* 0x000000001f1f72ca */ /* 0x000fe200000e0000 */
[----:B------:R-:W3:Y:S01]  /*f2c0*/  MUFU.EX2 R74, R74 ;  /* 0x0000004a004a7308 */ /* 0x000ee20000000800 */
[----:B------:R-:W-:Y:S01]  /*f2d0*/  IADD3 R30, R28, 0xc80, RZ ;  /* 0x00000c801c1e7810 */ /* 0x000fe20007ffe0ff */
[----:B-1----:R-:W-:Y:S01]  /*f2e0*/  @!P5 FMUL R72, R72, R72 ;  /* 0x000000484848d220 */ /* 0x002fe20000400000 */
[----:B------:R-:W-:Y:S01]  /*f2f0*/  MOV R31, 0x80000020 ;  /* 0x80000020001f7802 */ /* 0x000fe20000000f00 */
[----:B--2---:R-:W-:Y:S01]  /*f300*/  @!P6 FMUL R73, R73, R73 ;  /* 0x000000494949e220 */ /* 0x004fe20000400000 */
[----:B------:R-:W-:-:S03]  /*f310*/  FSETP.GEU.AND P5, PT, R76, -126, PT ;  /* 0xc2fc00004c00780b */ /* 0x000fc60003fae000 */
[----:B------:R-:W1:Y:S01]  /*f320*/  MUFU.EX2 R75, R75 ;  /* 0x0000004b004b7308 */ /* 0x000e620000000800 */
[----:B------:R-:W-:Y:S01]  /*f330*/  FSETP.GEU.AND P6, PT, R77, -126, PT ;  /* 0xc2fc00004d00780b */ /* 0x000fe20003fce000 */
[----:B---3--:R-:W-:Y:S01]  /*f340*/  @!P3 FMUL R74, R74, R74 ;  /* 0x0000004a4a4ab220 */ /* 0x008fe20000400000 */
[----:B------:R-:W-:-:S07]  /*f350*/  FSETP.GEU.AND P3, PT, R78, -126, PT ;  /* 0xc2fc00004e00780b */ /* 0x000fce0003f6e000 */
[----:B------:R-:W-:-:S04]  /*f360*/  @!P5 FMUL R76, R76, 0.5 ;  /* 0x3f0000004c4cd820 */ /* 0x000fc80000400000 */
[----:B------:R-:W-:Y:S01]  /*f370*/  @!P6 FMUL R77, R77, 0.5 ;  /* 0x3f0000004d4de820 */ /* 0x000fe20000400000 */
[----:B-1----:R-:W-:Y:S01]  /*f380*/  @!P4 FMUL R75, R75, R75 ;  /* 0x0000004b4b4bc220 */ /* 0x002fe20000400000 */
[----:B------:R-:W-:Y:S01]  /*f390*/  FSETP.GEU.AND P4, PT, R79, -126, PT ;  /* 0xc2fc00004f00780b */ /* 0x000fe20003f8e000 */
[----:B------:R-:W1:Y:S01]  /*f3a0*/  MUFU.EX2 R76, R76 ;  /* 0x0000004c004c7308 */ /* 0x000e620000000800 */
[----:B------:R-:W-:-:S07]  /*f3b0*/  @!P3 FMUL R78, R78, 0.5 ;  /* 0x3f0000004e4eb820 */ /* 0x000fce0000400000 */
[----:B------:R-:W2:Y:S04]  /*f3c0*/  MUFU.EX2 R77, R77 ;  /* 0x0000004d004d7308 */ /* 0x000ea80000000800 */
[----:B------:R-:W-:-:S04]  /*f3d0*/  @!P4 FMUL R79, R79, 0.5 ;  /* 0x3f0000004f4fc820 */ /* 0x000fc80000400000 */
[----:B------:R-:W3:Y:S01]  /*f3e0*/  MUFU.EX2 R78, R78 ;  /* 0x0000004e004e7308 */ /* 0x000ee20000000800 */
[----:B-1----:R-:W-:Y:S01]  /*f3f0*/  @!P5 FMUL R76, R76, R76 ;  /* 0x0000004c4c4cd220 */ /* 0x002fe20000400000 */
[----:B------:R-:W-:Y:S01]  /*f400*/  FSETP.GEU.AND P5, PT, R80, -126, PT ;  /* 0xc2fc00005000780b */ /* 0x000fe20003fae000 */
[----:B------:R-:W-:Y:S02]  /*f410*/  WARPGROUP.DEPBAR.LE gsb0, 0x0 ;  /* 0x00008000000079c5 */ /* 0x000fe40000010000 */
[----:B------:R-:W-:-:S03]  /*f420*/  WARPGROUP.ARRIVE ;  /* 0x00000000000079c5 */ /* 0x000fc60000000000 */
[----:B------:R-:W1:Y:S01]  /*f430*/  MUFU.EX2 R79, R79 ;  /* 0x0000004f004f7308 */ /* 0x000e620000000800 */
[----:B--2---:R-:W-:Y:S01]  /*f440*/  @!P6 FMUL R77, R77, R77 ;  /* 0x0000004d4d4de220 */ /* 0x004fe20000400000 */
[----:B------:R-:W-:Y:S01]  /*f450*/  FSETP.GEU.AND P6, PT, R81, -126, PT ;  /* 0xc2fc00005100780b */ /* 0x000fe20003fce000 */
[----:B------:R-:W-:Y:S01]  /*f460*/  HGMMA.64x32x16.F32 R168, R24, gdesc[UR24].tnspB, R168, gsb0 ;  /* 0x4060001818a87df0 */ /* 0x000fe200080008a8 */
[----:B------:R-:W-:Y:S02]  /*f470*/  R2UR UR26, R32 ;  /* 0x00000000201a72ca */ /* 0x000fe400000e0000 */
[----:B------:R-:W-:Y:S01]  /*f480*/  R2UR UR27, R33 ;  /* 0x00000000211b72ca */ /* 0x000fe200000e0000 */
[----:B------:R-:W-:Y:S01]  /*f490*/  @!P5 FMUL R80, R80, 0.5 ;  /* 0x3f0000005050d820 */ /* 0x000fe20000400000 */
[----:B------:R-:W-:Y:S01]  /*f4a0*/  IADD3 R32, R28, 0x500, RZ ;  /* 0x000005001c207810 */ /* 0x000fe20007ffe0ff */
[----:B---3--:R-:W-:Y:S01]  /*f4b0*/  @!P3 FMUL R78, R78, R78 ;  /* 0x0000004e4e4eb220 */ /* 0x008fe20000400000 */
[----:B------:R-:W-:-:S02]  /*f4c0*/  MOV R33, 0x80000020 ;  /* 0x8000002000217802 */ /* 0x000fc40000000f00 */
[----:B------:R-:W-:Y:S01]  /*f4d0*/  FSETP.GEU.AND P3, PT, R82, -126, PT ;  /* 0xc2fc00005200780b */ /* 0x000fe20003f6e000 */
[----:B------:R-:W2:Y:S02]  /*f4e0*/  MUFU.EX2 R80, R80 ;  /* 0x0000005000507308 */ /* 0x000ea40000000800 */
[----:B------:R-:W-:Y:S01]  /*f4f0*/  @!P6 FMUL R81, R81, 0.5 ;  /* 0x3f0000005151e820 */ /* 0x000fe20000400000 */
[----:B-1----:R-:W-:Y:S01]  /*f500*/  @!P4 FMUL R79, R79, R79 ;  /* 0x0000004f4f4fc220 */ /* 0x002fe20000400000 */
[----:B------:R-:W-:-:S04]  /*f510*/  FSETP.GEU.AND P4, PT, R83, -126, PT ;  /* 0xc2fc00005300780b */ /* 0x000fc80003f8e000 */
[----:B------:R-:W1:Y:S04]  /*f520*/  MUFU.EX2 R81, R81 ;  /* 0x0000005100517308 */ /* 0x000e680000000800 */
[----:B------:R-:W-:Y:S01]  /*f530*/  @!P3 FMUL R82, R82, 0.5 ;  /* 0x3f0000005252b820 */ /* 0x000fe20000400000 */
[----:B--2---:R-:W-:-:S04]  /*f540*/  @!P5 FMUL R80, R80, R80 ;  /* 0x000000505050d220 */ /* 0x004fc80000400000 */
[----:B------:R-:W-:Y:S01]  /*f550*/  @!P4 FMUL R83, R83, 0.5 ;  /* 0x3f0000005353c820 */ /* 0x000fe20000400000 */
[----:B------:R-:W-:-:S05]  /*f560*/  FSETP.GEU.AND P5, PT, R84, -126, PT ;  /* 0xc2fc00005400780b */ /* 0x000fca0003fae000 */
[----:B------:R-:W2:Y:S01]  /*f570*/  MUFU.EX2 R83, R83 ;  /* 0x0000005300537308 */ /* 0x000ea20000000800 */
[----:B-1----:R-:W-:Y:S01]  /*f580*/  @!P6 FMUL R81, R81, R81 ;  /* 0x000000515151e220 */ /* 0x002fe20000400000 */
[----:B------:R-:W-:-:S06]  /*f590*/  FSETP.GEU.AND P6, PT, R85, -126, PT ;  /* 0xc2fc00005500780b */ /* 0x000fcc0003fce000 */
[----:B------:R-:W-:-:S07]  /*f5a0*/  @!P5 FMUL R84, R84, 0.5 ;  /* 0x3f0000005454d820 */ /* 0x000fce0000400000 */
[----:B------:R-:W-:Y:S01]  /*f5b0*/  @!P6 FMUL R85, R85, 0.5 ;  /* 0x3f0000005555e820 */ /* 0x000fe20000400000 */
[----:B------:R-:W-:Y:S02]  /*f5c0*/  WARPGROUP.DEPBAR.LE gsb0, 0x0 ;  /* 0x00008000000079c5 */ /* 0x000fe40000010000 */
[----:B------:R-:W-:Y:S01]  /*f5d0*/  WARPGROUP.ARRIVE ;  /* 0x00000000000079c5 */ /* 0x000fe20000000000 */
[----:B--2---:R-:W-:Y:S01]  /*f5e0*/  @!P4 FMUL R83, R83, R83 ;  /* 0x000000535353c220 */ /* 0x004fe20000400000 */
[----:B------:R-:W-:-:S04]  /*f5f0*/  FSETP.GEU.AND P4, PT, R87, -126, PT ;  /* 0xc2fc00005700780b */ /* 0x000fc80003f8e000 */
[----:B------:R-:W-:Y:S01]  /*f600*/  HGMMA.64x32x16.F32 R152, R24, gdesc[UR20].tnspB, R152, gsb0 ;  /* 0x4060001418987df0 */ /* 0x000fe20008000898 */
[----:B------:R-:W-:Y:S02]  /*f610*/  R2UR UR22, R30 ;  /* 0x000000001e1672ca */ /* 0x000fe400000e0000 */
[----:B------:R-:W-:Y:S01]  /*f620*/  R2UR UR23, R31 ;  /* 0x000000001f1772ca */ /* 0x000fe200000e0000 */
[----:B------:R-:W-:Y:S01]  /*f630*/  IMAD.MOV.U32 R31, RZ, RZ, -0x7fffffe0 ;  /* 0x80000020ff1f7424 */ /* 0x000fe200078e00ff */
[----:B------:R-:W-:-:S04]  /*f640*/  IADD3 R30, R28, 0xc0, RZ ;  /* 0x000000c01c1e7810 */ /* 0x000fc80007ffe0ff */
[----:B------:R-:W-:-:S06]  /*f650*/  @!P4 FMUL R87, R87, 0.5 ;  /* 0x3f0000005757c820 */ /* 0x000fcc0000400000 */
[----:B------:R-:W1:Y:S02]  /*f660*/  MUFU.EX2 R87, R87 ;  /* 0x0000005700577308 */ /* 0x000e640000000800 */
[----:B-1----:R-:W-:Y:S01]  /*f670*/  @!P4 FMUL R87, R87, R87 ;  /* 0x000000575757c220 */ /* 0x002fe20000400000 */
[----:B------:R-:W-:Y:S02]  /*f680*/  WARPGROUP.DEPBAR.LE gsb0, 0x0 ;  /* 0x00008000000079c5 */ /* 0x000fe40000010000 */
[----:B------:R-:W-:-:S06]  /*f690*/  WARPGROUP.ARRIVE ;  /* 0x00000000000079c5 */ /* 0x000fcc0000000000 */
[----:B------:R-:W-:Y:S03]  /*f6a0*/  HGMMA.64x32x16.F32 R136, R24, gdesc[UR44].tnspB, R136, gsb0 ;  /* 0x4060002c18887df0 */ /* 0x000fe60008000888 */
        /* <DEDUP_REMOVED lines=8> */
[----:B------:R-:W-:Y:S01]  /*f730*/  HGMMA.64x32x16.F32 R88, R24, gdesc[UR32].tnspB, R88, gsb0 ;  /* 0x4060002018587df0 */ /* 0x000fe20008000858 */
[----:B------:R-:W-:Y:S02]  /*f740*/  R2UR UR34, R30 ;  /* 0x000000001e2272ca */ /* 0x000fe400000e0000 */
[----:B------:R-:W-:Y:S01]  /*f750*/  R2UR UR35, R31 ;  /* 0x000000001f2372ca */ /* 0x000fe200000e0000 */
[----:B------:R-:W-:Y:S01]  /*f760*/  IMAD.MOV.U32 R31, RZ, RZ, -0x7fffffe0 ;  /* 0x80000020ff1f7424 */ /* 0x000fe200078e00ff */
[----:B------:R-:W-:Y:S02]  /*f770*/  WARPGROUP.DEPBAR.LE gsb0, 0x0 ;  /* 0x00008000000079c5 */ /* 0x000fe40000010000 */
[C---:B------:R-:W-:Y:S01]  /*f780*/  IADD3 R24, R28.reuse, 0x2c0, RZ ;  /* 0x000002c01c187810 */ /* 0x040fe20007ffe0ff */
[----:B------:R-:W-:Y:S01]  /*f790*/  IMAD.MOV.U32 R25, RZ, RZ, -0x7fffffe0 ;  /* 0x80000020ff197424 */ /* 0x000fe200078e00ff */
[----:B------:R-:W-:Y:S02]  /*f7a0*/  IADD3 R26, R28, 0x4c0, RZ ;  /* 0x000004c01c1a7810 */ /* 0x000fe40007ffe0ff */
[----:B------:R-:W-:Y:S01]  /*f7b0*/  R2UR UR38, R24 ;  /* 0x00000000182672ca */ /* 0x000fe200000e0000 */
[----:B------:R-:W-:Y:S01]  /*f7c0*/  FADD R24, R13, R40 ;  /* 0x000000280d187221 */ /* 0x000fe20000000000 */
[----:B------:R-:W-:Y:S01]  /*f7d0*/  R2UR UR18, R26 ;  /* 0x000000001a1272ca */ /* 0x000fe200000e0000 */
[----:B------:R-:W-:Y:S01]  /*f7e0*/  FADD R26, R15, R42 ;  /* 0x0000002a0f1a7221 */ /* 0x000fe20000000000 */
[----:B------:R-:W-:Y:S01]  /*f7f0*/  MOV R27, 0x80000020 ;  /* 0x80000020001b7802 */ /* 0x000fe20000000f00 */
[----:B------:R-:W-:Y:S01]  /*f800*/  FADD R13, R24, R41 ;  /* 0x00000029180d7221 */ /* 0x000fe20000000000 */
[----:B------:R-:W-:Y:S01]  /*f810*/  R2UR UR39, R25 ;  /* 0x00000000192772ca */ /* 0x000fe200000e0000 */
[----:B------:R-:W-:Y:S01]  /*f820*/  FADD R15, R26, R43 ;  /* 0x0000002b1a0f7221 */ /* 0x000fe20000000000 */
[----:B------:R-:W-:Y:S01]  /*f830*/  R2UR UR19, R27 ;  /* 0x000000001b1372ca */ /* 0x000fe200000e0000 */
[----:B------:R-:W-:Y:S01]  /*f840*/  FADD R26, R13, R44 ;  /* 0x0000002c0d1a7221 */ /* 0x000fe20000000000 */
[----:B------:R-:W-:Y:S01]  /*f850*/  F2FP.F16.F32.PACK_AB R24, R41, R40 ;  /* 0x000000282918723e */ /* 0x000fe200000000ff */
[----:B------:R-:W-:Y:S01]  /*f860*/  FADD R30, R15, R46 ;  /* 0x0000002e0f1e7221 */ /* 0x000fe20000000000 */
[----:B------:R-:W-:Y:S01]  /*f870*/  F2FP.F16.F32.PACK_AB R25, R43, R42 ;  /* 0x0000002a2b19723e */ /* 0x000fe200000000ff */
[----:B------:R-:W-:Y:S01]  /*f880*/  FADD R13, R26, R45 ;  /* 0x0000002d1a0d7221 */ /* 0x000fe20000000000 */
[----:B------:R-:W-:Y:S01]  /*f890*/  F2FP.F16.F32.PACK_AB R26, R45, R44 ;  /* 0x0000002c2d1a723e */ /* 0x000fe200000000ff */
[----:B------:R-:W-:Y:S01]  /*f8a0*/  FADD R15, R30, R47 ;  /* 0x0000002f1e0f7221 */ /* 0x000fe20000000000 */
[----:B------:R-:W-:-:S02]  /*f8b0*/  F2FP.F16.F32.PACK_AB R27, R47, R46 ;  /* 0x0000002e2f1b723e */ /* 0x000fc400000000ff */
[----:B------:R-:W-:Y:S02]  /*f8c0*/  IADD3 R30, R28, 0x6c0, RZ ;  /* 0x000006c01c1e7810 */ /* 0x000fe40007ffe0ff */
[----:B------:R-:W-:-:S06]  /*f8d0*/  WARPGROUP.ARRIVE ;  /* 0x00000000000079c5 */ /* 0x000fcc0000000000 */
[----:B------:R-:W-:Y:S01]  /*f8e0*/  HGMMA.64x32x16.F32 R184, R24, gdesc[UR8].tnspB, R184, gsb0 ;  /* 0x4060000818b87df0 */ /* 0x000fe200080008b8 */
[----:B------:R-:W-:Y:S02]  /*f8f0*/  R2UR UR10, R30 ;  /* 0x000000001e0a72ca */ /* 0x000fe400000e0000 */
[----:B------:R-:W-:Y:S02]  /*f900*/  R2UR UR11, R31 ;  /* 0x000000001f0b72ca */ /* 0x000fe400000e0000 */
[----:B------:R-:W-:Y:S02]  /*f910*/  IADD3 R30, R28, 0x100, RZ ;  /* 0x000001001c1e7810 */ /* 0x000fe40007ffe0ff */
[----:B------:R-:W-:Y:S01]  /*f920*/  MOV R31, 0x80000020 ;  /* 0x80000020001f7802 */ /* 0x000fe20000000f00 */
        /* <DEDUP_REMOVED lines=9> */
[----:B------:R-:W-:Y:S01]  /*f9c0*/  R2UR UR6, R30 ;  /* 0x000000001e0672ca */ /* 0x000fe200000e0000 */
[----:B------:R-:W-:Y:S01]  /*f9d0*/  VIADD R30, R28, 0x300 ;  /* 0x000003001c1e7836 */ /* 0x000fe20000000000 */
[----:B------:R-:W-:Y:S02]  /*f9e0*/  R2UR UR7, R31 ;  /* 0x000000001f0772ca */ /* 0x000fe400000e0000 */
        /* <DEDUP_REMOVED lines=11> */
[C---:B------:R-:W-:Y:S01]  /*faa0*/  IADD3 R26, R28.reuse, 0xac0, RZ ;  /* 0x00000ac01c1a7810 */ /* 0x040fe20007ffe0ff */
[----:B------:R-:W-:Y:S01]  /*fab0*/  IMAD.MOV.U32 R25, RZ, RZ, -0x7fffffe0 ;  /* 0x80000020ff197424 */ /* 0x000fe200078e00ff */
[----:B------:R-:W-:Y:S02]  /*fac0*/  IADD3 R24, R28, 0x8c0, RZ ;  /* 0x000008c01c187810 */ /* 0x000fe40007ffe0ff */
[----:B------:R-:W-:Y:S01]  /*fad0*/  R2UR UR26, R26 ;  /* 0x000000001a1a72ca */ /* 0x000fe200000e0000 */
[----:B------:R-:W-:Y:S01]  /*fae0*/  FADD R26, R13, R48 ;  /* 0x000000300d1a7221 */ /* 0x000fe20000000000 */
[----:B------:R-:W-:Y:S01]  /*faf0*/  R2UR UR23, R25 ;  /* 0x00000000191772ca */ /* 0x000fe200000e0000 */
[----:B------:R-:W-:Y:S01]  /*fb00*/  IMAD.MOV.U32 R25, RZ, RZ, -0x7fffffe0 ;  /* 0x80000020ff197424 */ /* 0x000fe200078e00ff */
[----:B------:R-:W-:Y:S01]  /*fb10*/  R2UR UR22, R24 ;  /* 0x00000000181672ca */ /* 0x000fe200000e0000 */
[----:B------:R-:W-:Y:S01]  /*fb20*/  FADD R13, R26, R49 ;  /* 0x000000311a0d7221 */ /* 0x000fe20000000000 */
[----:B------:R-:W-:Y:S01]  /*fb30*/  MOV R27, 0x80000020 ;  /* 0x80000020001b7802 */ /* 0x000fe20000000f00 */
[----:B------:R-:W-:Y:S01]  /*fb40*/  FADD R26, R15, R50 ;  /* 0x000000320f1a7221 */ /* 0x000fe20000000000 */
[----:B------:R-:W-:Y:S01]  /*fb50*/  IADD3 R24, R28, 0xcc0, RZ ;  /* 0x00000cc01c187810 */ /* 0x000fe20007ffe0ff */
[----:B------:R-:W-:Y:S01]  /*fb60*/  FADD R34, R13, R52 ;  /* 0x000000340d227221 */ /* 0x000fe20000000000 */
[----:B------:R-:W-:Y:S01]  /*fb70*/  R2UR UR27, R27 ;  /* 0x000000001b1b72ca */ /* 0x000fe200000e0000 */
[----:B------:R-:W-:Y:S01]  /*fb80*/  FADD R15, R26, R51 ;  /* 0x000000331a0f7221 */ /* 0x000fe20000000000 */
[----:B------:R-:W-:Y:S01]  /*fb90*/  R2UR UR30, R24 ;  /* 0x00000000181e72ca */ /* 0x000fe200000e0000 */
[----:B------:R-:W1:Y:S01]  /*fba0*/  MUFU.EX2 R13, R84 ;  /* 0x00000054000d7308 */ /* 0x000e620000000800 */
[----:B------:R-:W-:Y:S01]  /*fbb0*/  R2UR UR31, R25 ;  /* 0x00000000191f72ca */ /* 0x000fe200000e0000 */
[----:B------:R-:W-:Y:S01]  /*fbc0*/  FADD R36, R15, R54 ;  /* 0x000000360f247221 */ /* 0x000fe20000000000 */
[----:B------:R-:W-:-:S02]  /*fbd0*/  F2FP.F16.F32.PACK_AB R24, R49, R48 ;  /* 0x000000303118723e */ /* 0x000fc400000000ff */
[----:B------:R-:W-:Y:S02]  /*fbe0*/  F2FP.F16.F32.PACK_AB R25, R51, R50 ;  /* 0x000000323319723e */ /* 0x000fe400000000ff */
[----:B------:R-:W-:Y:S01]  /*fbf0*/  F2FP.F16.F32.PACK_AB R26, R53, R52 ;  /* 0x00000034351a723e */ /* 0x000fe200000000ff */
[----:B------:R-:W2:Y:S01]  /*fc00*/  MUFU.EX2 R15, R85 ;  /* 0x00000055000f7308 */ /* 0x000ea20000000800 */
[----:B------:R-:W-:Y:S01]  /*fc10*/  F2FP.F16.F32.PACK_AB R27, R55, R54 ;  /* 0x00000036371b723e */ /* 0x000fe200000000ff */
[----:B------:R-:W-:Y:S01]  /*fc20*/  FADD R53, R34, R53 ;  /* 0x0000003522357221 */ /* 0x000fe20000000000 */
[----:B------:R-:W-:Y:S02]  /*fc30*/  FADD R55, R36, R55 ;  /* 0x0000003724377221 */ /* 0x000fe40000000000 */
[----:B------:R-:W-:Y:S01]  /*fc40*/  WARPGROUP.ARRIVE ;  /* 0x00000000000079c5 */ /* 0x000fe20000000000 */
[----:B-1----:R-:W-:-:S05]  /*fc50*/  @!P5 FMUL R13, R13, R13 ;  /* 0x0000000d0d0dd220 */ /* 0x002fca0000400000 */
[----:B------:R-:W-:Y:S01]  /*fc60*/  HGMMA.64x32x16.F32 R184, R24, gdesc[UR32].tnspB, R184, gsb0 ;  /* 0x4060002018b87df0 */ /* 0x000fe200080008b8 */
[----:B--2---:R-:W-:Y:S02]  /*fc70*/  @!P6 FMUL R15, R15, R15 ;  /* 0x0000000f0f0fe220 */ /* 0x004fe40000400000 */
        /* <DEDUP_REMOVED lines=8> */
[----:B------:R-:W-:Y:S01]  /*fd00*/  R2UR UR19, R33 ;  /* 0x00000000211372ca */ /* 0x000fe200000e0000 */
[----:B------:R-:W-:Y:S01]  /*fd10*/  IMAD.MOV.U32 R33, RZ, RZ, -0x7fffffe0 ;  /* 0x80000020ff217424 */ /* 0x000fe200078e00ff */
[----:B------:R-:W-:Y:S02]  /*fd20*/  WARPGROUP.DEPBAR.LE gsb0, 0x0 ;  /* 0x00008000000079c5 */ /* 0x000fe40000010000 */
[----:B------:R-:W-:-:S06]  /*fd30*/  WARPGROUP.ARRIVE ;  /* 0x00000000000079c5 */ /* 0x000fcc0000000000 */
[----:B------:R-:W-:Y:S01]  /*fd40*/  HGMMA.64x32x16.F32 R136, R24, gdesc[UR8].tnspB, R136, gsb0 ;  /* 0x4060000818887df0 */ /* 0x000fe20008000888 */
[----:B------:R-:W-:Y:S02]  /*fd50*/  R2UR UR10, R30 ;  /* 0x000000001e0a72ca */ /* 0x000fe400000e0000 */
[----:B------:R-:W-:Y:S02]  /*fd60*/  R2UR UR11, R31 ;  /* 0x000000001f0b72ca */ /* 0x000fe400000e0000 */
[----:B------:R-:W-:Y:S02]  /*fd70*/  IADD3 R30, R28, 0xd00, RZ ;  /* 0x00000d001c1e7810 */ /* 0x000fe40007ffe0ff */
[----:B------:R-:W-:Y:S02]  /*fd80*/  MOV R31, 0x80000020 ;  /* 0x80000020001f7802 */ /* 0x000fe40000000f00 */
[----:B------:R-:W-:Y:S01]  /*fd90*/  R2UR UR34, R30 ;  /* 0x000000001e2272ca */ /* 0x000fe200000e0000 */
[----:B------:R-:W-:Y:S01]  /*fda0*/  VIADD R30, R28, 0x140 ;  /* 0x000001401c1e7836 */ /* 0x000fe20000000000 */
[----:B------:R-:W-:-:S02]  /*fdb0*/  R2UR UR35, R31 ;  /* 0x000000001f2372ca */ /* 0x000fc400000e0000 */
        /* <DEDUP_REMOVED lines=11> */
[C---:B------:R-:W-:Y:S01]  /*fe70*/  VIADD R24, R28.reuse, 0x700 ;  /* 0x000007001c187836 */ /* 0x040fe20000000000 */
[----:B------:R-:W-:Y:S02]  /*fe80*/  MOV R25, 0x80000020 ;  /* 0x8000002000197802 */ /* 0x000fe40000000f00 */
[----:B------:R-:W-:Y:S02]  /*fe90*/  IADD3 R26, R28, 0xb00, RZ ;  /* 0x00000b001c1a7810 */ /* 0x000fe40007ffe0ff */
[----:B------:R-:W-:Y:S01]  /*fea0*/  R2UR UR22, R24 ;  /* 0x00000000181672ca */ /* 0x000fe200000e0000 */
[----:B------:R-:W-:Y:S01]  /*feb0*/  VIADD R24, R28, 0x900 ;  /* 0x000009001c187836 */ /* 0x000fe20000000000 */
[----:B------:R-:W-:Y:S01]  /*fec0*/  R2UR UR23, R25 ;  /* 0x00000000191772ca */ /* 0x000fe200000e0000 */
[----:B------:R-:W-:Y:S01]  /*fed0*/  IMAD.MOV.U32 R25, RZ, RZ, -0x7fffffe0 ;  /* 0x80000020ff197424 */ /* 0x000fe200078e00ff */
[----:B------:R-:W-:-:S02]  /*fee0*/  MOV R27, 0x80000020 ;  /* 0x80000020001b7802 */ /* 0x000fc40000000f00 */
[----:B------:R-:W-:Y:S02]  /*fef0*/  R2UR UR26, R24 ;  /* 0x00000000181a72ca */ /* 0x000fe400000e0000 */
[----:B------:R-:W-:Y:S02]  /*ff00*/  R2UR UR27, R25 ;  /* 0x00000000191b72ca */ /* 0x000fe400000e0000 */
[----:B------:R-:W-:Y:S02]  /*ff10*/  R2UR UR30, R26 ;  /* 0x000000001a1e72ca */ /* 0x000fe400000e0000 */
[----:B------:R-:W-:Y:S02]  /*ff20*/  R2UR UR31, R27 ;  /* 0x000000001b1f72ca */ /* 0x000fe400000e0000 */
        /* <DEDUP_REMOVED lines=14> */
[----:B------:R-:W-:Y:S02]  /*10010*/  R2UR UR6, R30 ;  /* 0x000000001e0672ca */ /* 0x000fe400000e0000 */
[----:B------:R-:W-:Y:S01]  /*10020*/  R2UR UR7, R31 ;  /* 0x000000001f0772ca */ /* 0x000fe200000e0000 */
[----:B------:R-:W-:Y:S01]  /*10030*/  IMAD.MOV.U32 R31, RZ, RZ, -0x7fffffe0 ;  /* 0x80000020ff1f7424 */ /* 0x000fe200078e00ff */
[----:B------:R-:W-:Y:S01]  /*10040*/  IADD3 R30, R28, 0x340, RZ ;  /* 0x000003401c1e7810 */ /* 0x000fe20007ffe0ff */
[----:B------:R-:W-:-:S02]  /*10050*/  WARPGROUP.DEPBAR.LE gsb0, 0x0 ;  /* 0x00008000000079c5 */ /* 0x000fc40000010000 */
        /* <DEDUP_REMOVED lines=22> */
[----:B------:R-:W-:Y:S01]  /*101c0*/  IMAD.MOV.U32 R27, RZ, RZ, -0x7fffffe0 ;  /* 0x80000020ff1b7424 */ /* 0x000fe200078e00ff */
[C---:B------:R-:W-:Y:S02]  /*101d0*/  IADD3 R26, R28.reuse, 0x540, RZ ;  /* 0x000005401c1a7810 */ /* 0x040fe40007ffe0ff */
[----:B------:R-:W-:Y:S02]  /*101e0*/  IADD3 R24, R28, 0x740, RZ ;  /* 0x000007401c187810 */ /* 0x000fe40007ffe0ff */
[----:B------:R-:W-:-:S02]  /*101f0*/  R2UR UR18, R26 ;  /* 0x000000001a1272ca */ /* 0x000fc400000e0000 */
[----:B------:R-:W-:Y:S02]  /*10200*/  R2UR UR19, R27 ;  /* 0x000000001b1372ca */ /* 0x000fe400000e0000 */
[----:B------:R-:W-:Y:S02]  /*10210*/  MOV R25, 0x80000020 ;  /* 0x8000002000197802 */ /* 0x000fe40000000f00 */
[----:B------:R-:W-:Y:S02]  /*10220*/  IADD3 R26, R28, 0x940, RZ ;  /* 0x000009401c1a7810 */ /* 0x000fe40007ffe0ff */
[----:B------:R-:W-:Y:S02]  /*10230*/  MOV R27, 0x80000020 ;  /* 0x80000020001b7802 */ /* 0x000fe40000000f00 */
[----:B------:R-:W-:Y:S01]  /*10240*/  R2UR UR22, R24 ;  /* 0x00000000181672ca */ /* 0x000fe200000e0000 */
[----:B------:R-:W-:Y:S01]  /*10250*/  VIADD R24, R28, 0xb40 ;  /* 0x00000b401c187836 */ /* 0x000fe20000000000 */
[----:B------:R-:W-:Y:S01]  /*10260*/  R2UR UR23, R25 ;  /* 0x00000000191772ca */ /* 0x000fe200000e0000 */
[----:B------:R-:W-:Y:S01]  /*10270*/  IMAD.MOV.U32 R25, RZ, RZ, -0x7fffffe0 ;  /* 0x80000020ff197424 */ /* 0x000fe200078e00ff */
[----:B------:R-:W-:-:S02]  /*10280*/  R2UR UR26, R26 ;  /* 0x000000001a1a72ca */ /* 0x000fc400000e0000 */
[----:B------:R-:W-:Y:S02]  /*10290*/  R2UR UR27, R27 ;  /* 0x000000001b1b72ca */ /* 0x000fe400000e0000 */
[----:B------:R-:W-:Y:S02]  /*102a0*/  IADD3 R26, R28, 0xd40, RZ ;  /* 0x00000d401c1a7810 */ /* 0x000fe40007ffe0ff */
[----:B------:R-:W-:Y:S02]  /*102b0*/  MOV R27, 0x80000020 ;  /* 0x80000020001b7802 */ /* 0x000fe40000000f00 */
[----:B------:R-:W-:Y:S02]  /*102c0*/  R2UR UR30, R24 ;  /* 0x00000000181e72ca */ /* 0x000fe400000e0000 */
[----:B------:R-:W-:Y:S02]  /*102d0*/  R2UR UR31, R25 ;  /* 0x00000000191f72ca */ /* 0x000fe400000e0000 */
[----:B------:R-:W-:-:S02]  /*102e0*/  R2UR UR34, R26 ;  /* 0x000000001a2272ca */ /* 0x000fc400000e0000 */
        /* <DEDUP_REMOVED lines=8> */
[----:B------:R-:W-:Y:S02]  /*10370*/  FADD R67, R66, R67 ;  /* 0x0000004342437221 */ /* 0x000fe40000000000 */
[----:B------:R-:W-:Y:S01]  /*10380*/  FADD R68, R65, R68 ;  /* 0x0000004441447221 */ /* 0x000fe20000000000 */
[----:B------:R-:W-:Y:S01]  /*10390*/  WARPGROUP.ARRIVE ;  /* 0x00000000000079c5 */ /* 0x000fe20000000000 */
[----:B------:R-:W-:-:S02]  /*103a0*/  FADD R70, R67, R70 ;  /* 0x0000004643467221 */ /* 0x000fc40000000000 */
[----:B------:R-:W-:Y:S02]  /*103b0*/  FADD R69, R68, R69 ;  /* 0x0000004544457221 */ /* 0x000fe40000000000 */
[----:B------:R-:W-:Y:S01]  /*103c0*/  FADD R71, R70, R71 ;  /* 0x0000004746477221 */ /* 0x000fe20000000000 */
[----:B------:R-:W-:Y:S01]  /*103d0*/  HGMMA.64x32x16.F32 R184, R24, gdesc[UR4].tnspB, R184, gsb0 ;  /* 0x4060000418b87df0 */ /* 0x000fe200080008b8 */
[----:B------:R-:W-:Y:S02]  /*103e0*/  R2UR UR6, R30 ;  /* 0x000000001e0672ca */ /* 0x000fe400000e0000 */
[----:B------:R-:W-:Y:S02]  /*103f0*/  R2UR UR7, R31 ;  /* 0x000000001f0772ca */ /* 0x000fe400000e0000 */
[----:B------:R-:W-:Y:S02]  /*10400*/  IADD3 R30, R28, 0xb80, RZ ;  /* 0x00000b801c1e7810 */ /* 0x000fe40007ffe0ff */
[----:B------:R-:W-:Y:S01]  /*10410*/  MOV R31, 0x80000020 ;  /* 0x80000020001f7802 */ /* 0x000fe20000000f00 */
[----:B------:R-:W-:-:S02]  /*10420*/  WARPGROUP.DEPBAR.LE gsb0, 0x0 ;  /* 0x00008000000079c5 */ /* 0x000fc40000010000 */
[----:B------:R-:W-:-:S06]  /*10430*/  WARPGROUP.ARRIVE ;  /* 0x00000000000079c5 */ /* 0x000fcc0000000000 */
[----:B------:R-:W-:Y:S01]  /*10440*/  HGMMA.64x32x16.F32 R168, R24, gdesc[UR8].tnspB, R168, gsb0 ;  /* 0x4060000818a87df0 */ /* 0x000fe200080008a8 */
[----:B------:R-:W-:Y:S02]  /*10450*/  R2UR UR10, R32 ;  /* 0x00000000200a72ca */ /* 0x000fe400000e0000 */
[----:B------:R-:W-:Y:S02]  /*10460*/  R2UR UR11, R33 ;  /* 0x00000000210b72ca */ /* 0x000fe400000e0000 */
[----:B------:R-:W1:Y:S02]  /*10470*/  MUFU.EX2 R33, R82 ;  /* 0x0000005200217308 */ /* 0x000e640000000800 */
[----:B-1----:R-:W-:Y:S01]  /*10480*/  @!P3 FMUL R33, R33, R33 ;  /* 0x000000212121b220 */ /* 0x002fe20000400000 */
[----:B------:R-:W-:-:S13]  /*10490*/  FSETP.GEU.AND P3, PT, R86, -126, PT ;  /* 0xc2fc00005600780b */ /* 0x000fda0003f6e000 */
[----:B------:R-:W-:-:S04]  /*104a0*/  @!P3 FMUL R86, R86, 0.5 ;  /* 0x3f0000005656b820 */ /* 0x000fc80000400000 */
[----:B------:R-:W1:Y:S01]  /*104b0*/  MUFU.EX2 R35, R86 ;  /* 0x0000005600237308 */ /* 0x000e620000000800 */
[----:B------:R-:W-:Y:S02]  /*104c0*/  WARPGROUP.DEPBAR.LE gsb0, 0x0 ;  /* 0x00008000000079c5 */ /* 0x000fe40000010000 */
[----:B------:R-:W-:Y:S01]  /*104d0*/  WARPGROUP.ARRIVE ;  /* 0x00000000000079c5 */ /* 0x000fe20000000000 */
[----:B-1----:R-:W-:-:S05]  /*104e0*/  @!P3 FMUL R35, R35, R35 ;  /* 0x000000232323b220 */ /* 0x002fca0000400000 */
        /* <DEDUP_REMOVED lines=13> */
[----:B------:R-:W-:Y:S01]  /*105c0*/  IADD3 R30, R28, 0xd80, RZ ;  /* 0x00000d801c1e7810 */ /* 0x000fe20007ffe0ff */
[----:B------:R-:W-:Y:S02]  /*105d0*/  WARPGROUP.DEPBAR.LE gsb0, 0x0 ;  /* 0x00008000000079c5 */ /* 0x000fe40000010000 */
[----:B------:R-:W-:-:S06]  /*105e0*/  WARPGROUP.ARRIVE ;  /* 0x00000000000079c5 */ /* 0x000fcc0000000000 */
[----:B------:R-:W-:Y:S01]  /*105f0*/  HGMMA.64x32x16.F32 R88, R24, gdesc[UR32].tnspB, R88, gsb0 ;  /* 0x4060002018587df0 */ /* 0x000fe20008000858 */
[----:B------:R-:W-:Y:S02]  /*10600*/  R2UR UR35, R29 ;  /* 0x000000001d2372ca */ /* 0x000fe400000e0000 */
[----:B------:R-:W-:Y:S02]  /*10610*/  WARPGROUP.DEPBAR.LE gsb0, 0x0 ;  /* 0x00008000000079c5 */ /* 0x000fe40000010000 */
[C---:B------:R-:W-:Y:S01]  /*10620*/  IADD3 R24, R28.reuse, 0x580, RZ ;  /* 0x000005801c187810 */ /* 0x040fe20007ffe0ff */
[----:B------:R-:W-:Y:S01]  /*10630*/  VIADD R26, R28, 0x980 ;  /* 0x000009801c1a7836 */ /* 0x000fe20000000000 */
[----:B------:R-:W-:Y:S01]  /*10640*/  MOV R25, 0x80000020 ;  /* 0x8000002000197802 */ /* 0x000fe20000000f00 */
[----:B------:R-:W-:Y:S01]  /*10650*/  IMAD.MOV.U32 R27, RZ, RZ, -0x7fffffe0 ;  /* 0x80000020ff1b7424 */ /* 0x000fe200078e00ff */
[----:B------:R-:W-:Y:S02]  /*10660*/  R2UR UR18, R24 ;  /* 0x00000000181272ca */ /* 0x000fe400000e0000 */
[----:B------:R-:W-:-:S02]  /*10670*/  R2UR UR19, R25 ;  /* 0x00000000191372ca */ /* 0x000fc400000e0000 */
[----:B------:R-:W-:Y:S02]  /*10680*/  IADD3 R24, R28, 0x780, RZ ;  /* 0x000007801c187810 */ /* 0x000fe40007ffe0ff */
[----:B------:R-:W-:Y:S02]  /*10690*/  MOV R25, 0x80000020 ;  /* 0x8000002000197802 */ /* 0x000fe40000000f00 */
[----:B------:R-:W-:Y:S02]  /*106a0*/  R2UR UR22, R24 ;  /* 0x00000000181672ca */ /* 0x000fe400000e0000 */
[----:B------:R-:W-:Y:S02]  /*106b0*/  R2UR UR23, R25 ;  /* 0x00000000191772ca */ /* 0x000fe400000e0000 */
[----:B------:R-:W-:Y:S02]  /*106c0*/  R2UR UR26, R26 ;  /* 0x000000001a1a72ca */ /* 0x000fe400000e0000 */
[----:B------:R-:W-:-:S02]  /*106d0*/  R2UR UR27, R27 ;  /* 0x000000001b1b72ca */ /* 0x000fc400000e0000 */
        /* <DEDUP_REMOVED lines=14> */
[----:B------:R-:W-:Y:S01]  /*107c0*/  R2UR UR6, R30 ;  /* 0x000000001e0672ca */ /* 0x000fe200000e0000 */
[----:B------:R-:W-:Y:S01]  /*107d0*/  VIADD R30, R28, 0xbc0 ;  /* 0x00000bc01c1e7836 */ /* 0x000fe20000000000 */
[----:B------:R-:W-:Y:S01]  /*107e0*/  R2UR UR7, R31 ;  /* 0x000000001f0772ca */ /* 0x000fe200000e0000 */
[----:B------:R-:W-:Y:S01]  /*107f0*/  FADD R78, R78, R33 ;  /* 0x000000214e4e7221 */ /* 0x000fe20000000000 */
[----:B------:R-:W-:-:S03]  /*10800*/  MOV R31, 0x80000020 ;  /* 0x80000020001f7802 */ /* 0x000fc60000000f00 */
[----:B------:R-:W-:-:S04]  /*10810*/  FADD R78, R78, R83 ;  /* 0x000000534e4e7221 */ /* 0x000fc80000000000 */
[----:B------:R-:W-:Y:S01]  /*10820*/  FADD R78, R78, R35 ;  /* 0x000000234e4e7221 */ /* 0x000fe20000000000 */
        /* <DEDUP_REMOVED lines=43> */
[----:B------:R-:W-:Y:S02]  /*10ae0*/  F2FP.F16.F32.PACK_AB R25, R83, R33 ;  /* 0x000000215319723e */ /* 0x000fe400000000ff */
[----:B------:R-:W-:Y:S01]  /*10af0*/  F2FP.F16.F32.PACK_AB R26, R15, R13 ;  /* 0x0000000d0f1a723e */ /* 0x000fe200000000ff */
[----:B------:R-:W-:Y:S01]  /*10b00*/  FADD R80, R80, R81 ;  /* 0x0000005150507221 */ /* 0x000fe20000000000 */
[----:B------:R-:W-:Y:S02]  /*10b10*/  F2FP.F16.F32.PACK_AB R27, R87, R35 ;  /* 0x00000023571b723e */ /* 0x000fe400000000ff */
[----:B------:R-:W-:Y:S01]  /*10b20*/  IADD3 R28, R28, 0xdc0, RZ ;  /* 0x00000dc01c1c7810 */ /* 0x000fe20007ffe0ff */
[----:B------:R-:W-:Y:S01]  /*10b30*/  FADD R80, R80, R13 ;  /* 0x0000000d50507221 */ /* 0x000fe20000000000 */
[----:B------:R-:W-:Y:S01]  /*10b40*/  WARPGROUP.ARRIVE ;  /* 0x00000000000079c5 */ /* 0x000fe20000000000 */
[----:B------:R-:W-:Y:S01]  /*10b50*/  FADD R13, R78, R87 ;  /* 0x000000574e0d7221 */ /* 0x000fe20000000000 */
[----:B------:R-:W-:Y:S01]  /*10b60*/  R2UR UR34, R28 ;  /* 0x000000001c2272ca */ /* 0x000fe200000e0000 */
[----:B------:R-:W-:-:S03]  /*10b70*/  FADD R15, R80, R15 ;  /* 0x0000000f500f7221 */ /* 0x000fc60000000000 */
        /* <DEDUP_REMOVED lines=20> */
[----:B------:R-:W-:-:S05]  /*10cc0*/  SEL R27, R7, RZ, P2 ;  /* 0x000000ff071b7207 */ /* 0x000fca0001000000 */
[----:B------:R-:W-:-:S05]  /*10cd0*/  IMAD R7, R27, 0x8, R14 ;  /* 0x000000081b077824 */ /* 0x000fca00078e020e */
[----:B------:R-:W-:-:S04]  /*10ce0*/  PRMT R7, RZ, 0x654, R7 ;  /* 0x00000654ff077816 */ /* 0x000fc80000000007 */
[----:B------:R1:W-:Y:S01]  /*10cf0*/  SYNCS.ARRIVE.TRANS64.RED.A1T0 RZ, [R7+URZ], RZ ;  /* 0x000000ff07ff79a7 */ /* 0x0003e2000810043f */
[----:B------:R-:W-:Y:S05]  /*10d00*/  @P1 BRA `(.L_x_46) ;  /* 0x0000000400241947 */ /* 0x000fea0003800000 */
[----:B------:R-:W-:Y:S01]  /*10d10*/  ISETP.LT.OR P1, PT, R8, 0x1, !P0 ;  /* 0x000000010800780c */ /* 0x000fe20004721670 */
[----:B------:R-:W-:-:S12]  /*10d20*/  BSSY B0, `(.L_x_47) ;  /* 0x0000046000007945 */ /* 0x000fd80003800000 */
[----:B------:R-:W-:Y:S05]  /*10d30*/  @P1 BRA `(.L_x_48) ;  /* 0x0000000400101947 */ /* 0x000fea0003800000 */
[----:B------:R-:W-:Y:S02]  /*10d40*/  ISETP.NE.AND P2, PT, R0, RZ, PT ;  /* 0x000000ff0000720c */ /* 0x000fe40003f45270 */
[----:B-1----:R-:W-:Y:S02]  /*10d50*/  LEA R7, R5, R2, 0x3 ;  /* 0x0000000205077211 */ /* 0x002fe400078e18ff */
[----:B------:R-:W-:-:S09]  /*10d60*/  SHF.L.U32 R24, R6, 0x1f, RZ ;  /* 0x0000001f06187819 */ /* 0x000fd200000006ff */
.L_x_49:
        /* <DEDUP_REMOVED lines=10> */
.L_x_50:
        /* <DEDUP_REMOVED lines=11> */
[----:B------:R-:W-:Y:S01]  /*10ec0*/  UMOV UR18, 0x20 ;  /* 0x0000002000127882 */ /* 0x000fe20000000000 */
[----:B------:R-:W-:Y:S01]  /*10ed0*/  UMOV UR20, UR52 ;  /* 0x0000003400147c82 */ /* 0x000fe20008000000 */
[----:B------:R-:W-:Y:S01]  /*10ee0*/  UMOV UR21, UR53 ;  /* 0x0000003500157c82 */ /* 0x000fe20008000000 */
[----:B------:R-:W-:Y:S01]  /*10ef0*/  UIADD3 UR49, UR49, 0x3f000, URZ ;  /* 0x0003f00031317890 */ /* 0x000fe2000fffe03f */
[----:B------:R-:W-:Y:S01]  /*10f00*/  ISETP.NE.AND P1, PT, R5, 0x4, PT ;  /* 0x000000040500780c */ /* 0x000fe20003f25270 */
[----:B------:R-:W-:Y:S01]  /*10f10*/  USHF.L.U32 UR51, UR51, 0x7, URZ ;  /* 0x0000000733337899 */ /* 0x000fe2000800063f */
        /* <DEDUP_REMOVED lines=38> */
.L_x_48:
[----:B------:R-:W-:Y:S05]  /*11180*/  BSYNC B0 ;  /* 0x0000000000007941 */ /* 0x000fea0003800000 */
.L_x_47:
[----:B------:R-:W-:-:S07]  /*11190*/  IADD3 R8, R8, -0x1, RZ ;  /* 0xffffffff08087810 */ /* 0x000fce0007ffe0ff */
.L_x_46:
[----:B------:R-:W-:Y:S01]  /*111a0*/  ISETP.GT.AND P3, PT, R221, 0x1, PT ;  /* 0x00000001dd00780c */ /* 0x000fe20003f64270 */
[----:B------:R-:W-:Y:S01]  /*111b0*/  VIADD R17, R17, 0x1 ;  /* 0x0000000111117836 */ /* 0x000fe20000000000 */
[----:B-1----:R-:W-:Y:S01]  /*111c0*/  IADD3 R7, R27, 0x1, RZ ;  /* 0x000000011b077810 */ /* 0x002fe20007ffe0ff */
[----:B------:R-:W-:Y:S01]  /*111d0*/  VIADD R12, R12, 0x80 ;  /* 0x000000800c0c7836 */ /* 0x000fe20000000000 */
[----:B------:R-:W-:Y:S02]  /*111e0*/  IADD3 R221, R221, -0x1, RZ ;  /* 0xffffffffdddd7810 */ /* 0x000fe40007ffe0ff */
[----:B------:R-:W-:Y:S02]  /*111f0*/  ISETP.NE.AND P1, PT, R17, 0x4, PT ;  /* 0x000000041100780c */ /* 0x000fe40003f25270 */
[----:B------:R-:W-:Y:S02]  /*11200*/  ISETP.NE.AND P2, PT, R7, 0x4, PT ;  /* 0x000000040700780c */ /* 0x000fe40003f45270 */
[----:B------:R-:W-:-:S02]  /*11210*/  SEL R25, RZ, 0x1, P1 ;  /* 0x00000001ff197807 */ /* 0x000fc40000800000 */
[----:B------:R-:W-:Y:S02]  /*11220*/  MOV R220, R210 ;  /* 0x000000d200dc7202 */ /* 0x000fe40000000f00 */
[----:B------:R-:W-:Y:S02]  /*11230*/  LOP3.LUT R4, R4, R25, RZ, 0x3c, !PT ;  /* 0x0000001904047212 */ /* 0x000fe400078e3cff */
[----:B------:R-:W-:Y:S02]  /*11240*/  MOV R219, R211 ;  /* 0x000000d300db7202 */ /* 0x000fe40000000f00 */
[----:B------:R-:W-:Y:S02]  /*11250*/  SEL R17, R17, RZ, P1 ;  /* 0x000000ff11117207 */ /* 0x000fe40000800000 */
[----:B------:R-:W-:Y:S01]  /*11260*/  SEL R7, R7, RZ, P2 ;  /* 0x000000ff07077207 */ /* 0x000fe20001000000 */
[----:B------:R-:W-:Y:S06]  /*11270*/  @P3 BRA `(.L_x_51) ;  /* 0xffffffa000dc3947 */ /* 0x000fec000383ffff */
.L_x_37:
[----:B------:R-:W-:Y:S05]  /*11280*/  WARPSYNC.ALL ;  /* 0x0000000000007948 */ /* 0x000fea0003800000 */
[----:B------:R-:W3:Y:S01]  /*11290*/  SHFL.BFLY PT, R0, R15, 0x1, 0x1f ;  /* 0x0c201f000f007f89 */ /* 0x000ee200000e0000 */
[----:B------:R-:W-:Y:S01]  /*112a0*/  BSSY B0, `(.L_x_52) ;  /* 0x0000023000007945 */ /* 0x000fe20003800000 */
[----:B------:R-:W-:Y:S01]  /*112b0*/  IMAD.MOV.U32 R6, RZ, RZ, 0x7f800000 ;  /* 0x7f800000ff067424 */ /* 0x000fe200078e00ff */
[----:B------:R-:W-:Y:S01]  /*112c0*/  MOV R9, 0x3f800000 ;  /* 0x3f80000000097802 */ /* 0x000fe20000000f00 */
[----:B------:R-:W4:Y:S01]  /*112d0*/  SHFL.BFLY PT, R4, R13, 0x1, 0x1f ;  /* 0x0c201f000d047f89 */ /* 0x000f2200000e0000 */
[----:B------:R-:W-:-:S02]  /*112e0*/  IMAD.MOV.U32 R7, RZ, RZ, 0x7f800000 ;  /* 0x7f800000ff077424 */ /* 0x000fc400078e00ff */
[----:B---3--:R-:W-:Y:S01]  /*112f0*/  FADD R0, R0, R15 ;  /* 0x0000000f00007221 */ /* 0x008fe20000000000 */
[----:B----4-:R-:W-:-:S04]  /*11300*/  FADD R14, R4, R13 ;  /* 0x0000000d040e7221 */ /* 0x010fc80000000000 */
[----:B------:R-:W3:Y:S01]  /*11310*/  SHFL.BFLY PT, R3, R0, 0x2, 0x1f ;  /* 0x0c401f0000037f89 */ /* 0x000ee200000e0000 */
[----:B------:R-:W-:-:S03]  /*11320*/  MOV R4, 0x3f800000 ;  /* 0x3f80000000047802 */ /* 0x000fc60000000f00 */
[----:B------:R-:W4:Y:S01]  /*11330*/  SHFL.BFLY PT, R17, R14, 0x2, 0x1f ;  /* 0x0c401f000e117f89 */ /* 0x000f2200000e0000 */
[C---:B---3--:R-:W-:Y:S01]  /*11340*/  FSETP.NE.AND P0, PT, R0.reuse, -R3, PT ;  /* 0x800000030000720b */ /* 0x048fe20003f05000 */
[----:B------:R-:W-:Y:S01]  /*11350*/  FADD R3, R0, R3 ;  /* 0x0000000300037221 */ /* 0x000fe20000000000 */
[----:B----4-:R-:W-:-:S11]  /*11360*/  FADD R8, R14, R17 ;  /* 0x000000110e087221 */ /* 0x010fd60000000000 */
[----:B------:R-:W-:Y:S05]  /*11370*/  @!P0 BRA `(.L_x_53) ;  /* 0x0000000000548947 */ /* 0x000fea0003800000 */
[----:B------:R-:W-:Y:S01]  /*11380*/  IADD3 R0, R3, 0x1800000, RZ ;  /* 0x0180000003007810 */ /* 0x000fe20007ffe0ff */
[----:B------:R-:W-:Y:S03]  /*11390*/  BSSY B1, `(.L_x_54) ;  /* 0x000000c000017945 */ /* 0x000fe60003800000 */
[----:B------:R-:W-:-:S04]  /*113a0*/  LOP3.LUT R0, R0, 0x7f800000, RZ, 0xc0, !PT ;  /* 0x7f80000000007812 */ /* 0x000fc800078ec0ff */
[----:B------:R-:W-:-:S13]  /*113b0*/  ISETP.GT.U32.AND P0, PT, R0, 0x1ffffff, PT ;  /* 0x01ffffff0000780c */ /* 0x000fda0003f04070 */
[----:B------:R-:W-:Y:S05]  /*113c0*/  @P0 BRA `(.L_x_55) ;  /* 0x0000000000100947 */ /* 0x000fea0003800000 */
[----:B------:R-:W-:-:S07]  /*113d0*/  MOV R12, 0x113f0 ;  /* 0x000113f0000c7802 */ /* 0x000fce0000000f00 */
[----:B-12---:R-:W-:Y:S05]  /*113e0*/  CALL.REL.NOINC `($__internal_0_$__cuda_sm20_rcp_rn_f32_slowpath) ;  /* 0x0000002400587944 */ /* 0x006fea0003c00000 */
[----:B------:R-:W-:Y:S01]  /*113f0*/  MOV R4, R0 ;  /* 0x0000000000047202 */ /* 0x000fe20000000f00 */
[----:B------:R-:W-:Y:S06]  /*11400*/  BRA `(.L_x_56) ;  /* 0x0000000000107947 */ /* 0x000fec0003800000 */
.L_x_55:
[----:B------:R-:W3:Y:S02]  /*11410*/  MUFU.RCP R4, R3 ;  /* 0x0000000300047308 */ /* 0x000ee40000001000 */
[----:B---3--:R-:W-:-:S04]  /*11420*/  FFMA R0, R3, R4, -1 ;  /* 0xbf80000003007423 */ /* 0x008fc80000000004 */
[----:B------:R-:W-:-:S04]  /*11430*/  FADD.FTZ R5, -R0, -RZ ;  /* 0x800000ff00057221 */ /* 0x000fc80000010100 */
[----:B------:R-:W-:-:S07]  /*11440*/  FFMA R4, R4, R5, R4 ;  /* 0x0000000504047223 */ /* 0x000fce0000000004 */
.L_x_56:
[----:B------:R-:W-:Y:S05]  /*11450*/  BSYNC B1 ;  /* 0x0000000000017941 */ /* 0x000fea0003800000 */
.L_x_54:
[----:B------:R-:W-:Y:S01]  /*11460*/  FSETP.GEU.AND P0, PT, |R3|, 1.175494350822287508e-38, PT ;  /* 0x008000000300780b */ /* 0x000fe20003f0e200 */
[----:B------:R-:W-:-:S12]  /*11470*/  ULDC UR6, c[0x0][0x600] ;  /* 0x0001800000067ab9 */ /* 0x000fd80000000800 */
[----:B------:R-:W-:-:S04]  /*11480*/  @!P0 FMUL R3, R3, 16777216 ;  /* 0x4b80000003038820 */ /* 0x000fc80000400000 */
[----:B------:R-:W3:Y:S02]  /*11490*/  MUFU.LG2 R0, R3 ;  /* 0x0000000300007308 */ /* 0x000ee40000000c00 */
[----:B---3--:R-:W-:-:S04]  /*114a0*/  @!P0 FADD R0, R0, -24 ;  /* 0xc1c0000000008421 */ /* 0x008fc80000000000 */
[----:B------:R-:W-:-:S04]  /*114b0*/  FMUL R7, R0, 0.69314718246459960938 ;  /* 0x3f31721800077820 */ /* 0x000fc80000400000 */
[----:B------:R-:W-:-:S07]  /*114c0*/  FFMA R7, R210, UR6, R7 ;  /* 0x00000006d2077c23 */ /* 0x000fce0008000007 */
.L_x_53:
[----:B------:R-:W-:Y:S05]  /*114d0*/  BSYNC B0 ;  /* 0x0000000000007941 */ /* 0x000fea0003800000 */
.L_x_52:
[----:B------:R-:W-:Y:S01]  /*114e0*/  FSETP.NE.AND P0, PT, R14, -R17, PT ;  /* 0x800000110e00720b */ /* 0x000fe20003f05000 */
[----:B------:R-:W-:Y:S01]  /*114f0*/  ULDC UR4, c[0x0][0x608] ;  /* 0x0001820000047ab9 */ /* 0x000fe20000000800 */
[----:B------:R-:W-:Y:S01]  /*11500*/  BSSY B0, `(.L_x_57) ;  /* 0x0000051000007945 */ /* 0x000fe20003800000 */
[----:B------:R-:W-:-:S04]  /*11510*/  FMUL R4, R4, UR4 ;  /* 0x0000000404047c20 */ /* 0x000fc80008400000 */
        /* <DEDUP_REMOVED lines=56> */
[----:B------:R-:W-:Y:S06]  /*118a0*/  @!P0 BRA `(.L_x_58) ;  /* 0x0000000000588947 */ /* 0x000fec0003800000 */
[----:B------:R-:W-:Y:S01]  /*118b0*/  VIADD R0, R8, 0x1800000 ;  /* 0x0180000008007836 */ /* 0x000fe20000000000 */
[----:B------:R-:W-:Y:S04]  /*118c0*/  BSSY B1, `(.L_x_59) ;  /* 0x000000d000017945 */ /* 0x000fe80003800000 */
[----:B------:R-:W-:-:S04]  /*118d0*/  LOP3.LUT R0, R0, 0x7f800000, RZ, 0xc0, !PT ;  /* 0x7f80000000007812 */ /* 0x000fc800078ec0ff */
[----:B------:R-:W-:-:S13]  /*118e0*/  ISETP.GT.U32.AND P0, PT, R0, 0x1ffffff, PT ;  /* 0x01ffffff0000780c */ /* 0x000fda0003f04070 */
[----:B------:R-:W-:Y:S05]  /*118f0*/  @P0 BRA `(.L_x_60) ;  /* 0x0000000000140947 */ /* 0x000fea0003800000 */
[----:B------:R-:W-:Y:S02]  /*11900*/  MOV R3, R8 ;  /* 0x0000000800037202 */ /* 0x000fe40000000f00 */
[----:B------:R-:W-:-:S07]  /*11910*/  MOV R12, 0x11930 ;  /* 0x00011930000c7802 */ /* 0x000fce0000000f00 */
[----:B-12---:R-:W-:Y:S05]  /*11920*/  CALL.REL.NOINC `($__internal_0_$__cuda_sm20_rcp_rn_f32_slowpath) ;  /* 0x0000002000087944 */ /* 0x006fea0003c00000 */
[----:B------:R-:W-:Y:S01]  /*11930*/  MOV R9, R0 ;  /* 0x0000000000097202 */ /* 0x000fe20000000f00 */
[----:B------:R-:W-:Y:S06]  /*11940*/  BRA `(.L_x_61) ;  /* 0x0000000000107947 */ /* 0x000fec0003800000 */
.L_x_60:
[----:B------:R-:W3:Y:S02]  /*11950*/  MUFU.RCP R9, R8 ;  /* 0x0000000800097308 */ /* 0x000ee40000001000 */
[----:B---3--:R-:W-:-:S04]  /*11960*/  FFMA R0, R8, R9, -1 ;  /* 0xbf80000008007423 */ /* 0x008fc80000000009 */
[----:B------:R-:W-:-:S04]  /*11970*/  FADD.FTZ R0, -R0, -RZ ;  /* 0x800000ff00007221 */ /* 0x000fc80000010100 */
[----:B------:R-:W-:-:S07]  /*11980*/  FFMA R9, R9, R0, R9 ;  /* 0x0000000009097223 */ /* 0x000fce0000000009 */
.L_x_61:
[----:B------:R-:W-:Y:S05]  /*11990*/  BSYNC B1 ;  /* 0x0000000000017941 */ /* 0x000fea0003800000 */
.L_x_59:
[----:B------:R-:W-:Y:S01]  /*119a0*/  FSETP.GEU.AND P0, PT, |R8|, 1.175494350822287508e-38, PT ;  /* 0x008000000800780b */ /* 0x000fe20003f0e200 */
[----:B------:R-:W-:-:S12]  /*119b0*/  ULDC UR4, c[0x0][0x600] ;  /* 0x0001800000047ab9 */ /* 0x000fd80000000800 */
[----:B------:R-:W-:-:S04]  /*119c0*/  @!P0 FMUL R8, R8, 16777216 ;  /* 0x4b80000008088820 */ /* 0x000fc80000400000 */
[----:B------:R-:W3:Y:S02]  /*119d0*/  MUFU.LG2 R0, R8 ;  /* 0x0000000800007308 */ /* 0x000ee40000000c00 */
[----:B---3--:R-:W-:-:S04]  /*119e0*/  @!P0 FADD R0, R0, -24 ;  /* 0xc1c0000000008421 */ /* 0x008fc80000000000 */
[----:B------:R-:W-:-:S04]  /*119f0*/  FMUL R0, R0, 0.69314718246459960938 ;  /* 0x3f31721800007820 */ /* 0x000fc80000400000 */
[----:B------:R-:W-:-:S07]  /*11a00*/  FFMA R6, R211, UR4, R0 ;  /* 0x00000004d3067c23 */ /* 0x000fce0008000000 */
.L_x_58:
[----:B------:R-:W-:Y:S05]  /*11a10*/  BSYNC B0 ;  /* 0x0000000000007941 */ /* 0x000fea0003800000 */
.L_x_57:
[C---:B------:R-:W-:Y:S01]  /*11a20*/  LOP3.LUT P0, RZ, R16.reuse, 0x3, RZ, 0xc0, !PT ;  /* 0x0000000310ff7812 */ /* 0x040fe2000780c0ff */
[----:B------:R-:W-:Y:S01]  /*11a30*/  ULDC UR4, c[0x0][0x608] ;  /* 0x0001820000047ab9 */ /* 0x000fe20000000800 */
[----:B------:R-:W-:Y:S01]  /*11a40*/  LOP3.LUT R19, R16, 0x7f, RZ, 0xc0, !PT ;  /* 0x0000007f10137812 */ /* 0x000fe200078ec0ff */
[----:B------:R-:W-:Y:S01]  /*11a50*/  FMUL R9, R9, UR4 ;  /* 0x0000000409097c20 */ /* 0x000fe20008400000 */
[----:B------:R-:W-:Y:S01]  /*11a60*/  ULDC.64 UR6, c[0x0][0x208] ;  /* 0x0000820000067ab9 */ /* 0x000fe20000000a00 */
[----:B------:R-:W-:Y:S01]  /*11a70*/  BSSY B0, `(.L_x_62) ;  /* 0x000003e000007945 */ /* 0x000fe20003800000 */
[----:B------:R-:W-:Y:S01]  /*11a80*/  SHF.R.U32.HI R23, RZ, 0x5, R19 ;  /* 0x00000005ff177819 */ /* 0x000fe20000011613 */
        /* <DEDUP_REMOVED lines=39> */
[----:B--2---:R-:W-:Y:S01]  /*11d00*/  FMUL R24, R135, R9 ;  /* 0x0000000987187220 */ /* 0x004fe20000400000 */
[----:B------:R-:W-:Y:S06]  /*11d10*/  @P0 BRA `(.L_x_63) ;  /* 0x00000000004c0947 */ /* 0x000fec0003800000 */
[----:B------:R-:W-:Y:S01]  /*11d20*/  SHF.R.U32.HI R0, RZ, 0x2, R16 ;  /* 0x00000002ff007819 */ /* 0x000fe20000011610 */
[----:B------:R-:W-:Y:S01]  /*11d30*/  IMAD.SHL.U32 R3, R23, 0x10, RZ ;  /* 0x0000001017037824 */ /* 0x000fe200078e00ff */
[----:B------:R-:W-:Y:S02]  /*11d40*/  ULDC.64 UR4, c[0x0][0x688] ;  /* 0x0001a20000047ab9 */ /* 0x000fe40000000a00 */
[----:B------:R-:W-:Y:S01]  /*11d50*/  LOP3.LUT R0, R0, 0x7, RZ, 0xc0, !PT ;  /* 0x0000000700007812 */ /* 0x000fe200078ec0ff */
[----:B------:R-:W-:-:S03]  /*11d60*/  UIMAD UR4, UR52, UR4, UR43 ;  /* 0x00000004340472a4 */ /* 0x000fc6000f8e022b */
[----:B------:R-:W-:Y:S01]  /*11d70*/  LOP3.LUT R0, R3, 0xfffffff0, R0, 0xe2, !PT ;  /* 0xfffffff003007812 */ /* 0x000fe200078ee200 */
[----:B------:R-:W-:-:S03]  /*11d80*/  UIMAD UR4, UR53, UR5, UR4 ;  /* 0x00000005350472a4 */ /* 0x000fc6000f8e0204 */
[C---:B------:R-:W-:Y:S01]  /*11d90*/  LOP3.LUT R3, R0.reuse, UR43, RZ, 0xfc, !PT ;  /* 0x0000002b00037c12 */ /* 0x040fe2000f8efcff */
[----:B------:R-:W-:Y:S02]  /*11da0*/  ULDC UR5, c[0x0][0x288] ;  /* 0x0000a20000057ab9 */ /* 0x000fe40000000800 */
[----:B------:R-:W-:Y:S02]  /*11db0*/  IADD3 R0, P2, R0, UR4, RZ ;  /* 0x0000000400007c10 */ /* 0x000fe4000ff5e0ff */
[C---:B------:R-:W-:Y:S02]  /*11dc0*/  IADD3 R4, R3.reuse, 0x8, RZ ;  /* 0x0000000803047810 */ /* 0x040fe40007ffe0ff */
[----:B------:R-:W-:Y:S02]  /*11dd0*/  ISETP.GE.U32.AND P0, PT, R3, UR5, PT ;  /* 0x0000000503007c0c */ /* 0x000fe4000bf06070 */
[----:B------:R-:W-:Y:S01]  /*11de0*/  ISETP.GE.U32.AND P1, PT, R4, UR5, PT ;  /* 0x0000000504007c0c */ /* 0x000fe2000bf26070 */
[----:B------:R-:W-:Y:S01]  /*11df0*/  ULDC.64 UR4, c[0x0][0x680] ;  /* 0x0001a00000047ab9 */ /* 0x000fe20000000a00 */
[----:B------:R-:W-:-:S02]  /*11e00*/  IADD3.X R3, RZ, RZ, RZ, P2, !PT ;  /* 0x000000ffff037210 */ /* 0x000fc400017fe4ff */
[----:B------:R-:W-:-:S04]  /*11e10*/  LEA R4, P2, R0, UR4, 0x2 ;  /* 0x0000000400047c11 */ /* 0x000fc8000f8410ff */
[----:B------:R-:W-:-:S05]  /*11e20*/  LEA.HI.X R5, R0, UR5, R3, 0x2, P2 ;  /* 0x0000000500057c11 */ /* 0x000fca00090f1403 */
[----:B------:R2:W-:Y:S04]  /*11e30*/  @!P0 STG.E desc[UR6][R4.64], R7 ;  /* 0x0000000704008986 */ /* 0x0005e8000c101906 */
[----:B------:R2:W-:Y:S02]  /*11e40*/  @!P1 STG.E desc[UR6][R4.64+0x20], R6 ;  /* 0x0000200604009986 */ /* 0x0005e4000c101906 */
.L_x_63:
[----:B------:R-:W-:Y:S05]  /*11e50*/  BSYNC B0 ;  /* 0x0000000000007941 */ /* 0x000fea0003800000 */
.L_x_62:
[----:B------:R-:W-:Y:S01]  /*11e60*/  ULDC.64 UR4, c[0x0][0x730] ;  /* 0x0001cc0000047ab9 */ /* 0x000fe20000000a00 */
[-C--:B------:R-:W-:Y:S01]  /*11e70*/  FMUL R106, R106, R9.reuse ;  /* 0x000000096a6a7220 */ /* 0x080fe20000400000 */
[----:B------:R-:W-:Y:S01]  /*11e80*/  ISETP.NE.U32.AND P0, PT, RZ, UR4, PT ;  /* 0x00000004ff007c0c */ /* 0x000fe2000bf05070 */
[-C--:B------:R-:W-:Y:S01]  /*11e90*/  FMUL R38, R107, R9.reuse ;  /* 0x000000096b267220 */ /* 0x080fe20000400000 */
[-C--:B------:R-:W-:Y:S01]  /*11ea0*/  FMUL R110, R110, R9.reuse ;  /* 0x000000096e6e7220 */ /* 0x080fe20000400000 */
[-C--:B------:R-:W-:Y:S01]  /*11eb0*/  FMUL R36, R111, R9.reuse ;  /* 0x000000096f247220 */ /* 0x080fe20000400000 */
[----:B------:R-:W-:Y:S01]  /*11ec0*/  ISETP.NE.AND.EX P0, PT, RZ, UR5, PT, P0 ;  /* 0x00000005ff007c0c */ /* 0x000fe2000bf05300 */
        /* <DEDUP_REMOVED lines=12> */
[----:B------:R-:W-:Y:S06]  /*11f90*/  @P0 BRA `(.L_x_64) ;  /* 0x0000000000200947 */ /* 0x000fec0003800000 */
[----:B------:R-:W-:Y:S02]  /*11fa0*/  ULDC.64 UR4, c[0x0][0x728] ;  /* 0x0001ca0000047ab9 */ /* 0x000fe40000000a00 */
[----:B------:R-:W-:-:S04]  /*11fb0*/  ISETP.NE.U32.AND P0, PT, RZ, UR4, PT ;  /* 0x00000004ff007c0c */ /* 0x000fc8000bf05070 */
[----:B------:R-:W-:-:S13]  /*11fc0*/  ISETP.NE.AND.EX P0, PT, RZ, UR5, PT, P0 ;  /* 0x00000005ff007c0c */ /* 0x000fda000bf05300 */
[----:B------:R-:W-:Y:S05]  /*11fd0*/  @!P0 BRA `(.L_x_65) ;  /* 0x00000000000c8947 */ /* 0x000fea0003800000 */
[----:B--2---:R-:W2:Y:S02]  /*11fe0*/  LDC.64 R4, c[0x0][0x728] ;  /* 0x0001ca00ff047b82 */ /* 0x004ea40000000a00 */
[----:B--2---:R4:W5:Y:S01]  /*11ff0*/  LDG.E R17, desc[UR6][R4.64] ;  /* 0x0000000604117981 */ /* 0x004962000c1e1900 */
[----:B------:R-:W-:Y:S05]  /*12000*/  BRA `(.L_x_64) ;  /* 0x0000000000047947 */ /* 0x000fea0003800000 */
.L_x_65:
[----:B------:R-:W3:Y:S02]  /*12010*/  LDC R17, c[0x0][0x720] ;  /* 0x0001c800ff117b82 */ /* 0x000ee40000000800 */
.L_x_64:
[----:B------:R-:W-:-:S04]  /*12020*/  MOV R0, RZ ;  /* 0x000000ff00007202 */ /* 0x000fc80000000f00 */
[----:B------:R-:W-:-:S13]  /*12030*/  LOP3.LUT P0, RZ, R0, 0x1bf, RZ, 0xc0, !PT ;  /* 0x000001bf00ff7812 */ /* 0x000fda000780c0ff */
[----:B------:R-:W-:Y:S05]  /*12040*/  @!P0 BRA `(.L_x_66) ;  /* 0x0000000000408947 */ /* 0x000fea0003800000 */
[----:B------:R-:W-:Y:S01]  /*12050*/  MOV R14, 0x0 ;  /* 0x00000000000e7802 */ /* 0x000fe20000000f00 */
[----:B------:R-:W-:Y:S01]  /*12060*/  ULDC.64 UR4, c[0x4][0x70] ;  /* 0x01001c0000047ab9 */ /* 0x000fe20000000a00 */
[----:B------:R-:W-:Y:S01]  /*12070*/  ULDC.64 UR6, c[0x4][0x8] ;  /* 0x0100020000067ab9 */ /* 0x000fe20000000a00 */
[----:B--2-4-:R-:W-:Y:S01]  /*12080*/  IMAD.U32 R4, RZ, RZ, UR4 ;  /* 0x00000004ff047e24 */ /* 0x014fe2000f8e00ff */
[----:B------:R-:W-:Y:S01]  /*12090*/  MOV R5, UR5 ;  /* 0x0000000500057c02 */ /* 0x000fe20008000f00 */
[----:B------:R-:W-:Y:S01]  /*120a0*/  ULDC.64 UR4, c[0x4][0x78] ;  /* 0x01001e0000047ab9 */ /* 0x000fe20000000a00 */
[----:B------:R-:W2:Y:S01]  /*120b0*/  LDC.64 R14, c[0x4][R14] ;  /* 0x010000000e0e7b82 */ /* 0x000ea20000000a00 */
[----:B------:R-:W-:Y:S01]  /*120c0*/  MOV R6, UR4 ;  /* 0x0000000400067c02 */ /* 0x000fe20008000f00 */
[----:B------:R-:W-:Y:S01]  /*120d0*/  IMAD.U32 R7, RZ, RZ, UR5 ;  /* 0x00000005ff077e24 */ /* 0x000fe2000f8e00ff */
[----:B------:R-:W-:Y:S01]  /*120e0*/  MOV R10, UR6 ;  /* 0x00000006000a7c02 */ /* 0x000fe20008000f00 */
[----:B------:R-:W-:Y:S01]  /*120f0*/  IMAD.MOV.U32 R8, RZ, RZ, 0x70 ;  /* 0x00000070ff087424 */ /* 0x000fe200078e00ff */
[----:B------:R-:W-:-:S02]  /*12100*/  MOV R11, UR7 ;  /* 0x00000007000b7c02 */ /* 0x000fc40008000f00 */
[----:B------:R-:W-:Y:S02]  /*12110*/  MOV R12, 0x1 ;  /* 0x00000001000c7802 */ /* 0x000fe40000000f00 */
[----:B------:R-:W-:-:S07]  /*12120*/  MOV R13, RZ ;  /* 0x000000ff000d7202 */ /* 0x000fce0000000f00 */
[----:B------:R-:W-:-:S07]  /*12130*/  LEPC R20, `(.L_x_66) ;  /* 0x000000001014794e */ /* 0x000fce0000000000 */
[----:B-123-5:R-:W-:Y:S05]  /*12140*/  CALL.ABS.NOINC R14 ;  /* 0x000000000e007343 */ /* 0x02efea0003c00000 */
.L_x_66:
        /* <DEDUP_REMOVED lines=18> */
.L_x_67:
[----:B------:R-:W-:Y:S01]  /*12270*/  ULDC.64 UR4, c[0x0][0x730] ;  /* 0x0001cc0000047ab9 */ /* 0x000fe20000000a00 */
[----:B------:R-:W-:Y:S01]  /*12280*/  IMAD.SHL.U32 R0, R16, 0x20, RZ ;  /* 0x0000002010007824 */ /* 0x000fe200078e00ff */
[----:B------:R-:W-:Y:S01]  /*12290*/  ISETP.NE.U32.AND P0, PT, RZ, UR4, PT ;  /* 0x00000004ff007c0c */ /* 0x000fe2000bf05070 */
[----:B------:R-:W-:Y:S01]  /*122a0*/  VIADD R19, R19, 0x1f ;  /* 0x0000001f13137836 */ /* 0x000fe20000000000 */
[----:B--2-4-:R-:W-:Y:S02]  /*122b0*/  SHF.R.U32.HI R4, RZ, 0x1, R16 ;  /* 0x00000001ff047819 */ /* 0x014fe40000011610 */
[----:B------:R-:W-:Y:S02]  /*122c0*/  ISETP.NE.AND.EX P0, PT, RZ, UR5, PT, P0 ;  /* 0x00000005ff007c0c */ /* 0x000fe4000bf05300 */
[C---:B------:R-:W-:Y:S02]  /*122d0*/  LOP3.LUT R3, R0.reuse, 0xc0, RZ, 0xc0, !PT ;  /* 0x000000c000037812 */ /* 0x040fe400078ec0ff */
[----:B------:R-:W-:-:S02]  /*122e0*/  LOP3.LUT R6, R0, 0x20, RZ, 0xc0, !PT ;  /* 0x0000002000067812 */ /* 0x000fc400078ec0ff */
[----:B------:R-:W-:Y:S02]  /*122f0*/  LOP3.LUT R3, R3, 0x8, R4, 0xf8, !PT ;  /* 0x0000000803037812 */ /* 0x000fe400078ef804 */
[----:B------:R-:W-:Y:S02]  /*12300*/  SHF.L.U32 R4, R16, 0x2, RZ ;  /* 0x0000000210047819 */ /* 0x000fe400000006ff */
[----:B------:R-:W-:Y:S02]  /*12310*/  LEA R6, R23, R6, 0x9 ;  /* 0x0000000617067211 */ /* 0x000fe400078e48ff */
[----:B------:R-:W-:Y:S01]  /*12320*/  LOP3.LUT R3, R3, 0x18, R4, 0x78, !PT ;  /* 0x0000001803037812 */ /* 0x000fe200078e7804 */
[----:B---3-5:R-:W2:Y:S01]  /*12330*/  @P0 LDC R17, c[0x0][0x720] ;  /* 0x0001c800ff110b82 */ /* 0x028ea20000000800 */
[----:B------:R-:W-:Y:S02]  /*12340*/  LOP3.LUT R0, R0, 0x100, RZ, 0xc0, !PT ;  /* 0x0000010000007812 */ /* 0x000fe400078ec0ff */
[----:B------:R-:W-:-:S02]  /*12350*/  ISETP.GT.U32.AND P1, PT, R19, 0x3e, PT ;  /* 0x0000003e1300780c */ /* 0x000fc40003f24070 */
[----:B------:R-:W-:Y:S02]  /*12360*/  IADD3 R3, R3, R6, R0 ;  /* 0x0000000603037210 */ /* 0x000fe40007ffe000 */
[----:B------:R-:W-:Y:S02]  /*12370*/  LOP3.LUT P0, RZ, R16, 0x4, RZ, 0xc0, !PT ;  /* 0x0000000410ff7812 */ /* 0x000fe4000780c0ff */
[----:B------:R-:W-:Y:S01]  /*12380*/  LEA R3, R3, R2, 0x1 ;  /* 0x0000000203037211 */ /* 0x000fe200078e08ff */
[-C--:B--2---:R-:W-:Y:S01]  /*12390*/  FMUL R5, R186, R17.reuse ;  /* 0x00000011ba057220 */ /* 0x084fe20000400000 */
        /* <DEDUP_REMOVED lines=15> */
[----:B------:R-:W-:Y:S01]  /*12490*/  F2FP.F16.F32.PACK_AB R5, R0, R5 ;  /* 0x000000050005723e */ /* 0x000fe200000000ff */
[-C--:B------:R-:W-:Y:S01]  /*124a0*/  FMUL R13, R56, R17.reuse ;  /* 0x00000011380d7220 */ /* 0x080fe20000400000 */
[----:B------:R-:W-:Y:S01]  /*124b0*/  MOV R0, 0x10 ;  /* 0x0000001000007802 */ /* 0x000fe20000000f00 */
        /* <DEDUP_REMOVED lines=86> */
[-C--:B-1----:R-:W-:Y:S01]  /*12a20*/  FMUL R57, R94, R17.reuse ;  /* 0x000000115e397220 */ /* 0x082fe20000400000 */
        /* <DEDUP_REMOVED lines=9> */
[----:B------:R-:W-:Y:S01]  /*12ac0*/  VIADD R17, R3, 0x1000 ;  /* 0x0000100003117836 */ /* 0x000fe20000000000 */
[----:B------:R-:W-:-:S02]  /*12ad0*/  F2FP.F16.F32.PACK_AB R9, R10, R9 ;  /* 0x000000090a09723e */ /* 0x000fc400000000ff */
[----:B------:R-:W-:Y:S02]  /*12ae0*/  F2FP.F16.F32.PACK_AB R4, R185, R4 ;  /* 0x00000004b904723e */ /* 0x000fe400000000ff */
[----:B------:R-:W-:Y:S02]  /*12af0*/  F2FP.F16.F32.PACK_AB R6, R189, R6 ;  /* 0x00000006bd06723e */ /* 0x000fe400000000ff */
[----:B------:R-:W-:Y:S02]  /*12b00*/  F2FP.F16.F32.PACK_AB R8, R193, R192 ;  /* 0x000000c0c108723e */ /* 0x000fe400000000ff */
[----:B------:R-:W-:Y:S02]  /*12b10*/  F2FP.F16.F32.PACK_AB R10, R197, R196 ;  /* 0x000000c4c50a723e */ /* 0x000fe400000000ff */
[----:B------:R-:W-:Y:S02]  /*12b20*/  F2FP.F16.F32.PACK_AB R11, R12, R11 ;  /* 0x0000000b0c0b723e */ /* 0x000fe400000000ff */
[----:B------:R-:W-:Y:S01]  /*12b30*/  SEL R0, R0, 0xfffffff0, !P0 ;  /* 0xfffffff000007807 */ /* 0x000fe20004000000 */
[----:B------:R-:W-:Y:S06]  /*12b40*/  @P1 BRA `(.L_x_68) ;  /* 0x0000000000041947 */ /* 0x000fec0003800000 */
[----:B------:R-:W-:-:S04]  /*12b50*/  DEPBAR.LE SB0, 0x1 ;  /* 0x000080400000791a */ /* 0x000fc80000000000 */
.L_x_68:
[----:B------:R-:W-:Y:S05]  /*12b60*/  WARPSYNC.ALL ;  /* 0x0000000000007948 */ /* 0x000fea0003800000 */
[----:B------:R-:W-:Y:S01]  /*12b70*/  BAR.SYNC.DEFER_BLOCKING 0x1, 0x80 ;  /* 0x0042000000007b1d */ /* 0x000fe20000010000 */
[C---:B------:R-:W-:Y:S02]  /*12b80*/  LEA R22, R0.reuse, R17, 0x1 ;  /* 0x0000001100167211 */ /* 0x040fe400078e08ff */
[----:B------:R-:W-:Y:S02]  /*12b90*/  LEA R0, R0, R3, 0x1 ;  /* 0x0000000300007211 */ /* 0x000fe400078e08ff */
[----:B------:R-:W-:Y:S01]  /*12ba0*/  F2FP.F16.F32.PACK_AB R13, R13, R14 ;  /* 0x0000000e0d0d723e */ /* 0x000fe200000000ff */
[----:B------:R-:W-:Y:S01]  /*12bb0*/  BSSY B0, `(.L_x_69) ;  /* 0x000001d000007945 */ /* 0x000fe20003800000 */
[----:B------:R-:W-:-:S02]  /*12bc0*/  F2FP.F16.F32.PACK_AB R15, R15, R16 ;  /* 0x000000100f0f723e */ /* 0x000fc400000000ff */
[----:B------:R-:W-:Y:S02]  /*12bd0*/  F2FP.F16.F32.PACK_AB R17, R19, R20 ;  /* 0x000000141311723e */ /* 0x000fe400000000ff */
[----:B------:R-:W-:Y:S02]  /*12be0*/  F2FP.F16.F32.PACK_AB R12, R169, R168 ;  /* 0x000000a8a90c723e */ /* 0x000fe400000000ff */
[----:B------:R-:W-:Y:S02]  /*12bf0*/  F2FP.F16.F32.PACK_AB R14, R173, R172 ;  /* 0x000000acad0e723e */ /* 0x000fe400000000ff */
[----:B------:R-:W-:Y:S02]  /*12c00*/  F2FP.F16.F32.PACK_AB R16, R177, R176 ;  /* 0x000000b0b110723e */ /* 0x000fe400000000ff */
[----:B------:R-:W-:Y:S02]  /*12c10*/  F2FP.F16.F32.PACK_AB R18, R181, R180 ;  /* 0x000000b4b512723e */ /* 0x000fe400000000ff */
[----:B------:R-:W-:Y:S01]  /*12c20*/  F2FP.F16.F32.PACK_AB R19, R21, R48 ;  /* 0x000000301513723e */ /* 0x000fe200000000ff */
[----:B------:R1:W-:Y:S04]  /*12c30*/  STSM.16.M88.4 [R3], R4 ;  /* 0x0000000403007844 */ /* 0x0003e80000000200 */
[----:B------:R1:W-:Y:S01]  /*12c40*/  STSM.16.M88.4 [R0], R8 ;  /* 0x0000000800007844 */ /* 0x0003e20000000200 */
[----:B------:R-:W-:Y:S01]  /*12c50*/  @!PT LDS RZ, [RZ] ;  /* 0x00000000fffff984 */ /* 0x000fe20000000800 */
[----:B------:R-:W-:Y:S01]  /*12c60*/  @!PT LDS RZ, [RZ] ;  /* 0x00000000fffff984 */ /* 0x000fe20000000800 */
[----:B------:R-:W-:Y:S01]  /*12c70*/  @!PT LDS RZ, [RZ] ;  /* 0x00000000fffff984 */ /* 0x000fe20000000800 */
[----:B------:R-:W-:Y:S01]  /*12c80*/  @!PT LDS RZ, [RZ] ;  /* 0x00000000fffff984 */ /* 0x000fe20000000800 */
[----:B------:R2:W-:Y:S06]  /*12c90*/  MEMBAR.ALL.CTA ;  /* 0x0000000000007992 */ /* 0x0005ec0000008000 */
[----:B--2---:R-:W2:Y:S02]  /*12ca0*/  FENCE.VIEW.ASYNC.S ;  /* 0x00000000000073c6 */ /* 0x004ea40000000000 */
[----:B--2---:R-:W-:Y:S06]  /*12cb0*/  BAR.SYNC.DEFER_BLOCKING 0x1, 0x80 ;  /* 0x0042000000007b1d */ /* 0x004fec0000010000 */
[----:B------:R-:W-:Y:S05]  /*12cc0*/  @P1 BRA `(.L_x_70) ;  /* 0x00000000002c1947 */ /* 0x000fea0003800000 */
[----:B------:R-:W-:Y:S01]  /*12cd0*/  ULDC.64 UR4, c[0x0][0x198] ;  /* 0x0000660000047ab9 */ /* 0x000fe20000000a00 */
[----:B------:R-:W-:Y:S01]  /*12ce0*/  R2UR UR8, R2 ;  /* 0x00000000020872ca */ /* 0x000fe200000e0000 */
[----:B------:R-:W-:Y:S01]  /*12cf0*/  UIADD3 UR4, UP0, UR4, 0x670, URZ ;  /* 0x0000067004047890 */ /* 0x000fe2000ff1e03f */
[----:B------:R-:W-:Y:S01]  /*12d00*/  UMOV UR9, URZ ;  /* 0x0000003f00097c82 */ /* 0x000fe20008000000 */
[----:B------:R-:W-:Y:S02]  /*12d10*/  UMOV UR10, UR43 ;  /* 0x0000002b000a7c82 */ /* 0x000fe40008000000 */
[----:B------:R-:W-:Y:S01]  /*12d20*/  UIADD3.X UR5, URZ, UR5, URZ, UP0, !UPT ;  /* 0x000000053f057290 */ /* 0x000fe200087fe43f */
[----:B------:R-:W-:Y:S01]  /*12d30*/  UMOV UR11, UR52 ;  /* 0x00000034000b7c82 */ /* 0x000fe20008000000 */
[----:B------:R-:W-:-:S07]  /*12d40*/  UMOV UR12, UR53 ;  /* 0x00000035000c7c82 */ /* 0x000fce0008000000 */
[----:B------:R2:W-:Y:S01]  /*12d50*/  UTMASTG.4D [UR8], [UR4] ;  /* 0x00000008040073b5 */ /* 0x0005e20008018000 */
[----:B------:R0:W-:Y:S01]  /*12d60*/  UTMACMDFLUSH ;  /* 0x00000000000079b7 */ /* 0x0001e20000000000 */
[----:B--2---:R-:W-:-:S04]  /*12d70*/  DEPBAR.LE SB0, 0x1 ;  /* 0x000080400000791a */ /* 0x004fc80000000000 */
.L_x_70:
[----:B------:R-:W-:Y:S05]  /*12d80*/  BSYNC B0 ;  /* 0x0000000000007941 */ /* 0x000fea0003800000 */
.L_x_69:
[----:B------:R-:W-:Y:S01]  /*12d90*/  BAR.SYNC.DEFER_BLOCKING 0x1, 0x80 ;  /* 0x0042000000007b1d */ /* 0x000fe20000010000 */
[----:B-1----:R-:W-:Y:S02]  /*12da0*/  F2FP.F16.F32.PACK_AB R4, R153, R152 ;  /* 0x000000989904723e */ /* 0x002fe400000000ff */
[----:B------:R-:W-:Y:S02]  /*12db0*/  F2FP.F16.F32.PACK_AB R5, R23, R50 ;  /* 0x000000321705723e */ /* 0x000fe400000000ff */
[----:B------:R-:W-:Y:S01]  /*12dc0*/  F2FP.F16.F32.PACK_AB R6, R157, R156 ;  /* 0x0000009c9d06723e */ /* 0x000fe200000000ff */
[----:B------:R-:W-:Y:S01]  /*12dd0*/  BSSY B0, `(.L_x_71) ;  /* 0x000001c000007945 */ /* 0x000fe20003800000 */
[----:B------:R-:W-:Y:S02]  /*12de0*/  F2FP.F16.F32.PACK_AB R7, R25, R52 ;  /* 0x000000341907723e */ /* 0x000fe400000000ff */
[----:B------:R-:W-:Y:S02]  /*12df0*/  F2FP.F16.F32.PACK_AB R8, R161, R160 ;  /* 0x000000a0a108723e */ /* 0x000fe400000000ff */
[----:B------:R-:W-:-:S02]  /*12e00*/  F2FP.F16.F32.PACK_AB R9, R27, R54 ;  /* 0x000000361b09723e */ /* 0x000fc400000000ff */
[----:B------:R-:W-:Y:S02]  /*12e10*/  F2FP.F16.F32.PACK_AB R10, R165, R164 ;  /* 0x000000a4a50a723e */ /* 0x000fe400000000ff */
[----:B------:R-:W-:Y:S01]  /*12e20*/  F2FP.F16.F32.PACK_AB R11, R29, R166 ;  /* 0x000000a61d0b723e */ /* 0x000fe200000000ff */
[----:B------:R1:W-:Y:S04]  /*12e30*/  STSM.16.M88.4 [R3+0x1000], R12 ;  /* 0x0010000c03007844 */ /* 0x0003e80000000200 */
[----:B------:R1:W-:Y:S01]  /*12e40*/  STSM.16.M88.4 [R0+0x1000], R16 ;  /* 0x0010001000007844 */ /* 0x0003e20000000200 */
        /* <DEDUP_REMOVED lines=8> */
[----:B------:R-:W-:Y:S01]  /*12ed0*/  R2UR UR8, R2 ;  /* 0x00000000020872ca */ /* 0x000fe200000e0000 */
[----:B------:R-:W-:Y:S01]  /*12ee0*/  ULDC.64 UR4, c[0x0][0x198] ;  /* 0x0000660000047ab9 */ /* 0x000fe20000000a00 */
[----:B------:R-:W-:Y:S01]  /*12ef0*/  UMOV UR9, 0x20 ;  /* 0x0000002000097882 */ /* 0x000fe20000000000 */
[----:B------:R-:W-:Y:S01]  /*12f00*/  UIADD3 UR4, UP0, UR4, 0x670, URZ ;  /* 0x0000067004047890 */ /* 0x000fe2000ff1e03f */
[----:B------:R-:W-:Y:S01]  /*12f10*/  UMOV UR10, UR43 ;  /* 0x0000002b000a7c82 */ /* 0x000fe20008000000 */
[----:B------:R-:W-:Y:S02]  /*12f20*/  UMOV UR11, UR52 ;  /* 0x00000034000b7c82 */ /* 0x000fe40008000000 */
[----:B------:R-:W-:Y:S01]  /*12f30*/  UIADD3.X UR5, URZ, UR5, URZ, UP0, !UPT ;  /* 0x000000053f057290 */ /* 0x000fe200087fe43f */
[----:B------:R-:W-:-:S05]  /*12f40*/  UMOV UR12, UR53 ;  /* 0x00000035000c7c82 */ /* 0x000fca0008000000 */
[----:B------:R-:W-:-:S09]  /*12f50*/  UIADD3 UR8, UR8, 0x1000, URZ ;  /* 0x0000100008087890 */ /* 0x000fd2000fffe03f */
[----:B------:R2:W-:Y:S01]  /*12f60*/  UTMASTG.4D [UR8], [UR4] ;  /* 0x00000008040073b5 */ /* 0x0005e20008018000 */
[----:B------:R0:W-:Y:S01]  /*12f70*/  UTMACMDFLUSH ;  /* 0x00000000000079b7 */ /* 0x0001e20000000000 */
[----:B--2---:R-:W-:-:S04]  /*12f80*/  DEPBAR.LE SB0, 0x1 ;  /* 0x000080400000791a */ /* 0x004fc80000000000 */
.L_x_72:
[----:B------:R-:W-:Y:S05]  /*12f90*/  BSYNC B0 ;  /* 0x0000000000007941 */ /* 0x000fea0003800000 */
.L_x_71:
[----:B------:R-:W-:Y:S01]  /*12fa0*/  BAR.SYNC.DEFER_BLOCKING 0x1, 0x80 ;  /* 0x0042000000007b1d */ /* 0x000fe20000010000 */
[----:B------:R-:W-:Y:S02]  /*12fb0*/  F2FP.F16.F32.PACK_AB R144, R145, R144 ;  /* 0x000000909190723e */ /* 0x000fe400000000ff */
[----:B-1----:R-:W-:Y:S02]  /*12fc0*/  F2FP.F16.F32.PACK_AB R12, R137, R136 ;  /* 0x00000088890c723e */ /* 0x002fe400000000ff */
[----:B------:R-:W-:Y:S01]  /*12fd0*/  F2FP.F16.F32.PACK_AB R13, R46, R31 ;  /* 0x0000001f2e0d723e */ /* 0x000fe200000000ff */
[----:B------:R-:W-:Y:S01]  /*12fe0*/  BSSY B0, `(.L_x_73) ;  /* 0x000001b000007945 */ /* 0x000fe20003800000 */
[----:B------:R-:W-:Y:S02]  /*12ff0*/  F2FP.F16.F32.PACK_AB R14, R141, R140 ;  /* 0x0000008c8d0e723e */ /* 0x000fe400000000ff */
[----:B------:R-:W-:Y:S02]  /*13000*/  F2FP.F16.F32.PACK_AB R15, R44, R33 ;  /* 0x000000212c0f723e */ /* 0x000fe400000000ff */
[----:B------:R-:W-:-:S02]  /*13010*/  F2FP.F16.F32.PACK_AB R145, R42, R35 ;  /* 0x000000232a91723e */ /* 0x000fc400000000ff */
        /* <DEDUP_REMOVED lines=15> */
[----:B------:R-:W-:Y:S01]  /*13110*/  UMOV UR9, 0x40 ;  /* 0x0000004000097882 */ /* 0x000fe20000000000 */
[----:B------:R-:W-:Y:S02]  /*13120*/  UMOV UR10, UR43 ;  /* 0x0000002b000a7c82 */ /* 0x000fe40008000000 */
[----:B------:R-:W-:Y:S01]  /*13130*/  UIADD3.X UR5, URZ, UR5, URZ, UP0, !UPT ;  /* 0x000000053f057290 */ /* 0x000fe200087fe43f */
[----:B------:R-:W-:Y:S01]  /*13140*/  UMOV UR11, UR52 ;  /* 0x00000034000b7c82 */ /* 0x000fe20008000000 */
[----:B------:R-:W-:-:S07]  /*13150*/  UMOV UR12, UR53 ;  /* 0x00000035000c7c82 */ /* 0x000fce0008000000 */
[----:B------:R2:W-:Y:S01]  /*13160*/  UTMASTG.4D [UR8], [UR4] ;  /* 0x00000008040073b5 */ /* 0x0005e20008018000 */
[----:B------:R0:W-:Y:S01]  /*13170*/  UTMACMDFLUSH ;  /* 0x00000000000079b7 */ /* 0x0001e20000000000 */
[----:B--2---:R-:W-:-:S04]  /*13180*/  DEPBAR.LE SB0, 0x1 ;  /* 0x000080400000791a */ /* 0x004fc80000000000 */
.L_x_74:
[----:B------:R-:W-:Y:S05]  /*13190*/  BSYNC B0 ;  /* 0x0000000000007941 */ /* 0x000fea0003800000 */
.L_x_73:
[----:B------:R-:W-:Y:S01]  /*131a0*/  BAR.SYNC.DEFER_BLOCKING 0x1, 0x80 ;  /* 0x0042000000007b1d */ /* 0x000fe20000010000 */
[----:B------:R-:W-:Y:S02]  /*131b0*/  F2FP.F16.F32.PACK_AB R120, R121, R120 ;  /* 0x000000787978723e */ /* 0x000fe400000000ff */
        /* <DEDUP_REMOVED lines=9> */
[----:B------:R2:W-:Y:S01]  /*13250*/  STSM.16.M88.4 [R22], R144 ;  /* 0x0000009016007844 */ /* 0x0005e20000000200 */
[----:B------:R-:W-:Y:S01]  /*13260*/  @!PT LDS RZ, [RZ] ;  /* 0x00000000fffff984 */ /* 0x000fe20000000800 */
[----:B------:R-:W-:Y:S01]  /*13270*/  @!PT LDS RZ, [RZ] ;  /* 0x00000000fffff984 */ /* 0x000fe20000000800 */
[----:B------:R-:W-:Y:S01]  /*13280*/  @!PT LDS RZ, [RZ] ;  /* 0x00000000fffff984 */ /* 0x000fe20000000800 */
[----:B------:R-:W-:Y:S01]  /*13290*/  @!PT LDS RZ, [RZ] ;  /* 0x00000000fffff984 */ /* 0x000fe20000000800 */
[----:B------:R3:W-:Y:S06]  /*132a0*/  MEMBAR.ALL.CTA ;  /* 0x0000000000007992 */ /* 0x0007ec0000008000 */
[----:B---3--:R-:W3:Y:S02]  /*132b0*/  FENCE.VIEW.ASYNC.S ;  /* 0x00000000000073c6 */ /* 0x008ee40000000000 */
[----:B---3--:R-:W-:Y:S06]  /*132c0*/  BAR.SYNC.DEFER_BLOCKING 0x1, 0x80 ;  /* 0x0042000000007b1d */ /* 0x008fec0000010000 */
        /* <DEDUP_REMOVED lines=12> */
[----:B---3--:R-:W-:-:S04]  /*13390*/  DEPBAR.LE SB0, 0x1 ;  /* 0x000080400000791a */ /* 0x008fc80000000000 */
.L_x_76:
[----:B------:R-:W-:Y:S05]  /*133a0*/  BSYNC B0 ;  /* 0x0000000000007941 */ /* 0x000fea0003800000 */
.L_x_75:
        /* <DEDUP_REMOVED lines=17> */
[----:B----4-:R-:W4:Y:S02]  /*134c0*/  FENCE.VIEW.ASYNC.S ;  /* 0x00000000000073c6 */ /* 0x010f240000000000 */
[----:B----4-:R-:W-:Y:S06]  /*134d0*/  BAR.SYNC.DEFER_BLOCKING 0x1, 0x80 ;  /* 0x0042000000007b1d */ /* 0x010fec0000010000 */
        /* <DEDUP_REMOVED lines=11> */
[----:B----4-:R-:W-:-:S04]  /*13590*/  DEPBAR.LE SB0, 0x1 ;  /* 0x000080400000791a */ /* 0x010fc80000000000 */
.L_x_78:
[----:B------:R-:W-:Y:S05]  /*135a0*/  BSYNC B0 ;  /* 0x0000000000007941 */ /* 0x000fea0003800000 */
.L_x_77:
        /* <DEDUP_REMOVED lines=17> */
[----:B-----5:R-:W5:Y:S02]  /*136c0*/  FENCE.VIEW.ASYNC.S ;  /* 0x00000000000073c6 */ /* 0x020f640000000000 */
[----:B-----5:R-:W-:Y:S06]  /*136d0*/  BAR.SYNC.DEFER_BLOCKING 0x1, 0x80 ;  /* 0x0042000000007b1d */ /* 0x020fec0000010000 */
        /* <DEDUP_REMOVED lines=12> */
[----:B-1----:R-:W-:-:S04]  /*137a0*/  DEPBAR.LE SB0, 0x1 ;  /* 0x000080400000791a */ /* 0x002fc80000000000 */
.L_x_80:
[----:B------:R-:W-:Y:S05]  /*137b0*/  BSYNC B0 ;  /* 0x0000000000007941 */ /* 0x000fea0003800000 */
.L_x_79:
[----:B------:R-:W-:Y:S06]  /*137c0*/  BAR.SYNC.DEFER_BLOCKING 0x1, 0x80 ;  /* 0x0042000000007b1d */ /* 0x000fec0000010000 */
[----:B------:R-:W-:Y:S01]  /*137d0*/  BSSY B0, `(.L_x_81) ;  /* 0x0000015000007945 */ /* 0x000fe20003800000 */
[----:B------:R1:W-:Y:S04]  /*137e0*/  STSM.16.M88.4 [R3], R88 ;  /* 0x0000005803007844 */ /* 0x0003e80000000200 */
        /* <DEDUP_REMOVED lines=17> */
[----:B------:R1:W-:Y:S02]  /*13900*/  UTMASTG.4D [UR8], [UR4] ;  /* 0x00000008040073b5 */ /* 0x0003e40008018000 */
[----:B-1----:R0:W-:Y:S02]  /*13910*/  UTMACMDFLUSH ;  /* 0x00000000000079b7 */ /* 0x0021e40000000000 */
.L_x_82:
[----:B------:R-:W-:Y:S05]  /*13920*/  BSYNC B0 ;  /* 0x0000000000007941 */ /* 0x000fea0003800000 */
.L_x_81:
[----:B------:R-:W-:-:S04]  /*13930*/  DEPBAR.LE SB0, 0x0 ;  /* 0x000080000000791a */ /* 0x000fc80000000000 */
[----:B------:R-:W-:Y:S05]  /*13940*/  EXIT ;  /* 0x000000000000794d */ /* 0x000fea0003800000 */
        .weak           $__internal_0_$__cuda_sm20_rcp_rn_f32_slowpath
        .type           $__internal_0_$__cuda_sm20_rcp_rn_f32_slowpath,@function
        .size           $__internal_0_$__cuda_sm20_rcp_rn_f32_slowpath,(.L_x_88 - $__internal_0_$__cuda_sm20_rcp_rn_f32_slowpath)
$__internal_0_$__cuda_sm20_rcp_rn_f32_slowpath:
[----:B------:R-:W-:Y:S01]  /*13950*/  IMAD.SHL.U32 R0, R3, 0x2, RZ ;  /* 0x0000000203007824 */ /* 0x000fe200078e00ff */
[----:B------:R-:W-:Y:S04]  /*13960*/  BSSY B2, `(.L_x_83) ;  /* 0x0000030000027945 */ /* 0x000fe80003800000 */
[----:B------:R-:W-:-:S04]  /*13970*/  SHF.R.U32.HI R13, RZ, 0x18, R0 ;  /* 0x00000018ff0d7819 */ /* 0x000fc80000011600 */
[----:B------:R-:W-:-:S13]  /*13980*/  ISETP.NE.U32.AND P0, PT, R13, RZ, PT ;  /* 0x000000ff0d00720c */ /* 0x000fda0003f05070 */
[----:B------:R-:W-:Y:S05]  /*13990*/  @P0 BRA `(.L_x_84) ;  /* 0x0000000000280947 */ /* 0x000fea0003800000 */
[----:B------:R-:W-:-:S04]  /*139a0*/  SHF.L.U32 R0, R3, 0x1, RZ ;  /* 0x0000000103007819 */ /* 0x000fc800000006ff */
[----:B------:R-:W-:-:S13]  /*139b0*/  ISETP.NE.AND P0, PT, R0, RZ, PT ;  /* 0x000000ff0000720c */ /* 0x000fda0003f05270 */
[----:B------:R-:W-:Y:S01]  /*139c0*/  @P0 FFMA R5, R3, 1.84467440737095516160e+19, RZ ;  /* 0x5f80000003050823 */ /* 0x000fe200000000ff */
[----:B------:R-:W-:Y:S08]  /*139d0*/  @!P0 MUFU.RCP R4, R3 ;  /* 0x0000000300048308 */ /* 0x000ff00000001000 */
[----:B------:R-:W1:Y:S02]  /*139e0*/  @P0 MUFU.RCP R0, R5 ;  /* 0x0000000500000308 */ /* 0x000e640000001000 */
[----:B-1----:R-:W-:-:S04]  /*139f0*/  @P0 FFMA R10, R5, R0, -1 ;  /* 0xbf800000050a0423 */ /* 0x002fc80000000000 */
[----:B------:R-:W-:-:S04]  /*13a00*/  @P0 FADD.FTZ R11, -R10, -RZ ;  /* 0x800000ff0a0b0221 */ /* 0x000fc80000010100 */
[----:B------:R-:W-:-:S04]  /*13a10*/  @P0 FFMA R0, R0, R11, R0 ;  /* 0x0000000b00000223 */ /* 0x000fc80000000000 */
[----:B------:R-:W-:Y:S01]  /*13a20*/  @P0 FFMA R4, R0, 1.84467440737095516160e+19, RZ ;  /* 0x5f80000000040823 */ /* 0x000fe200000000ff */
[----:B------:R-:W-:Y:S06]  /*13a30*/  BRA `(.L_x_85) ;  /* 0x0000000000887947 */ /* 0x000fec0003800000 */
.L_x_84:
[----:B------:R-:W-:-:S04]  /*13a40*/  IADD3 R24, R13, -0xfd, RZ ;  /* 0xffffff030d187810 */ /* 0x000fc80007ffe0ff */
[----:B------:R-:W-:-:S13]  /*13a50*/  ISETP.GT.U32.AND P0, PT, R24, 0x1, PT ;  /* 0x000000011800780c */ /* 0x000fda0003f04070 */
[----:B------:R-:W-:Y:S05]  /*13a60*/  @P0 BRA `(.L_x_86) ;  /* 0x0000000000780947 */ /* 0x000fea0003800000 */
[----:B------:R-:W-:Y:S01]  /*13a70*/  LOP3.LUT R0, R3, 0x7fffff, RZ, 0xc0, !PT ;  /* 0x007fffff03007812 */ /* 0x000fe200078ec0ff */
[----:B------:R-:W-:-:S03]  /*13a80*/  IMAD.MOV.U32 R11, RZ, RZ, 0x3 ;  /* 0x00000003ff0b7424 */ /* 0x000fc600078e00ff */
[----:B------:R-:W-:Y:S02]  /*13a90*/  LOP3.LUT R0, R0, 0x3f800000, RZ, 0xfc, !PT ;  /* 0x3f80000000007812 */ /* 0x000fe400078efcff */
[----:B------:R-:W-:Y:S02]  /*13aa0*/  SHF.L.U32 R11, R11, R24, RZ ;  /* 0x000000180b0b7219 */ /* 0x000fe400000006ff */
[----:B------:R-:W1:Y:S02]  /*13ab0*/  MUFU.RCP R5, R0 ;  /* 0x0000000000057308 */ /* 0x000e640000001000 */
[----:B-1----:R-:W-:-:S04]  /*13ac0*/  FFMA R4, R0, R5, -1 ;  /* 0xbf80000000047423 */ /* 0x002fc80000000005 */
[----:B------:R-:W-:-:S04]  /*13ad0*/  FADD.FTZ R4, -R4, -RZ ;  /* 0x800000ff04047221 */ /* 0x000fc80000010100 */
[CCC-:B------:R-:W-:Y:S01]  /*13ae0*/  FFMA.RM R10, R5.reuse, R4.reuse, R5.reuse ;  /* 0x00000004050a7223 */ /* 0x1c0fe20000004005 */
[----:B------:R-:W-:-:S04]  /*13af0*/  FFMA.RP R5, R5, R4, R5 ;  /* 0x0000000405057223 */ /* 0x000fc80000008005 */
[C---:B------:R-:W-:Y:S02]  /*13b00*/  LOP3.LUT R4, R10.reuse, 0x7fffff, RZ, 0xc0, !PT ;  /* 0x007fffff0a047812 */ /* 0x040fe400078ec0ff */
[----:B------:R-:W-:Y:S02]  /*13b10*/  FSETP.NEU.FTZ.AND P0, PT, R10, R5, PT ;  /* 0x000000050a00720b */ /* 0x000fe40003f1d000 */
[----:B------:R-:W-:Y:S02]  /*13b20*/  LOP3.LUT R4, R4, 0x800000, RZ, 0xfc, !PT ;  /* 0x0080000004047812 */ /* 0x000fe400078efcff */
[----:B------:R-:W-:Y:S02]  /*13b30*/  SEL R5, RZ, 0xffffffff, !P0 ;  /* 0xffffffffff057807 */ /* 0x000fe40004000000 */
[----:B------:R-:W-:Y:S02]  /*13b40*/  LOP3.LUT R11, R11, R4, RZ, 0xc0, !PT ;  /* 0x000000040b0b7212 */ /* 0x000fe400078ec0ff */
[----:B------:R-:W-:-:S02]  /*13b50*/  IADD3 R5, -R5, RZ, RZ ;  /* 0x000000ff05057210 */ /* 0x000fc40007ffe1ff */
[-C--:B------:R-:W-:Y:S02]  /*13b60*/  SHF.R.U32.HI R11, RZ, R24.reuse, R11 ;  /* 0x00000018ff0b7219 */ /* 0x080fe4000001160b */
[--C-:B------:R-:W-:Y:S01]  /*13b70*/  LOP3.LUT P1, RZ, R5, R24, R4.reuse, 0xf8, !PT ;  /* 0x0000001805ff7212 */ /* 0x100fe2000782f804 */
[----:B------:R-:W-:Y:S01]  /*13b80*/  VIADD R5, R13, 0xffffff04 ;  /* 0xffffff040d057836 */ /* 0x000fe20000000000 */
[C---:B------:R-:W-:Y:S02]  /*13b90*/  LOP3.LUT P0, RZ, R11.reuse, 0x1, RZ, 0xc0, !PT ;  /* 0x000000010bff7812 */ /* 0x040fe4000780c0ff */
[----:B------:R-:W-:Y:S02]  /*13ba0*/  LOP3.LUT P2, RZ, R11, 0x2, RZ, 0xc0, !PT ;  /* 0x000000020bff7812 */ /* 0x000fe4000784c0ff */
[----:B------:R-:W-:Y:S02]  /*13bb0*/  SHF.R.U32.HI R4, RZ, R5, R4 ;  /* 0x00000005ff047219 */ /* 0x000fe40000011604 */
[----:B------:R-:W-:-:S02]  /*13bc0*/  PLOP3.LUT P0, PT, P0, P1, P2, 0xe0, 0x0 ;  /* 0x000000000000781c */ /* 0x000fc40000703c20 */
[----:B------:R-:W-:Y:S02]  /*13bd0*/  LOP3.LUT P1, RZ, R3, 0x7fffff, RZ, 0xc0, !PT ;  /* 0x007fffff03ff7812 */ /* 0x000fe4000782c0ff */
[----:B------:R-:W-:-:S04]  /*13be0*/  SEL R0, RZ, 0x1, !P0 ;  /* 0x00000001ff007807 */ /* 0x000fc80004000000 */
[----:B------:R-:W-:-:S04]  /*13bf0*/  IADD3 R0, -R0, RZ, RZ ;  /* 0x000000ff00007210 */ /* 0x000fc80007ffe1ff */
[----:B------:R-:W-:-:S13]  /*13c00*/  ISETP.GE.AND P0, PT, R0, RZ, PT ;  /* 0x000000ff0000720c */ /* 0x000fda0003f06270 */
[----:B------:R-:W-:-:S04]  /*13c10*/  @!P0 IADD3 R4, R4, 0x1, RZ ;  /* 0x0000000104048810 */ /* 0x000fc80007ffe0ff */
[----:B------:R-:W-:-:S04]  /*13c20*/  @!P1 SHF.L.U32 R4, R4, 0x1, RZ ;  /* 0x0000000104049819 */ /* 0x000fc800000006ff */
[----:B------:R-:W-:Y:S01]  /*13c30*/  LOP3.LUT R4, R4, 0x80000000, R3, 0xf8, !PT ;  /* 0x8000000004047812 */ /* 0x000fe200078ef803 */
[----:B------:R-:W-:Y:S06]  /*13c40*/  BRA `(.L_x_85) ;  /* 0x0000000000047947 */ /* 0x000fec0003800000 */
.L_x_86:
[----:B------:R1:W2:Y:S02]  /*13c50*/  MUFU.RCP R4, R3 ;  /* 0x0000000300047308 */ /* 0x0002a40000001000 */
.L_x_85:
[----:B------:R-:W-:Y:S05]  /*13c60*/  BSYNC B2 ;  /* 0x0000000000027941 */ /* 0x000fea0003800000 */
.L_x_83:
[----:B--2---:R-:W-:Y:S01]  /*13c70*/  IMAD.MOV.U32 R0, RZ, RZ, R4 ;  /* 0x000000ffff007224 */ /* 0x004fe200078e0004 */
[----:B------:R-:W-:Y:S02]  /*13c80*/  MOV R4, R12 ;  /* 0x0000000c00047202 */ /* 0x000fe40000000f00 */
[----:B------:R-:W-:-:S04]  /*13c90*/  MOV R5, 0x0 ;  /* 0x0000000000057802 */ /* 0x000fc80000000f00 */
[----:B-1----:R-:W-:Y:S05]  /*13ca0*/  RET.REL.NODEC R4 `(_ZN7cutlass13device_kernelINS_4fmha6kernel13FmhaKernelTmaINS1_10collective15FmhaMainloopTmaINS_6half_tEfN4cute5tupleIJNS7_1CILi64EEENS9_ILi128EEENS9_ILi224EEEEEENS4_12CausalFusionEJEEENS4_15FmhaFwdEpilogueIS6_fNS8_IJSA_SC_SB_EEEEEJEEEEEvNT_6ParamsE) ;  /* 0xfffffec004d47950 */ /* 0x002fea0003c3ffff */
.L_x_87:
[----:B------:R-:W-:-:S00]  /*13cb0*/  BRA `(.L_x_87) ;  /* 0xfffffffc00fc7947 */ /* 0x000fc0000383ffff */
[----:B------:R-:W-:-:S00]  /*13cc0*/  NOP ;  /* 0x0000000000007918 */ /* 0x000fc00000000000 */
        /* <DEDUP_REMOVED lines=11> */
.L_x_88:


//--------------------- .nv.global.init           --------------------------
	.section	.nv.global.init,"aw",@progbits
.nv.global.init:
	.type		$str$23,@object
	.size		$str$23,($str$24 - $str$23)
$str$23:
        /*0000*/ 	.byte	0x28, 0x61, 0x64, 0x64, 0x72, 0x65, 0x73, 0x73, 0x20, 0x26, 0x20, 0x6d, 0x61, 0x73, 0x6b, 0x29
        /*0010*/ 	.byte	0x20, 0x3d, 0x3d, 0x20, 0x30, 0x00
	.type		$str$24,@object
	.size		$str$24,(__unnamed_1 - $str$24)
$str$24:
        /*0016*/ 	.byte	0x2f, 0x74, 0x6d, 0x70, 0x2f, 0x63, 0x75, 0x74, 0x6c, 0x61, 0x73, 0x73, 0x5f, 0x73, 0x77, 0x65
        /*0026*/ 	.byte	0x65, 0x70, 0x5f, 0x73, 0x72, 0x63, 0x2f, 0x69, 0x6e, 0x63, 0x6c, 0x75, 0x64, 0x65, 0x2f, 0x63
        /*0036*/ 	.byte	0x75, 0x74, 0x65, 0x2f, 0x70, 0x6f, 0x69, 0x6e, 0x74, 0x65, 0x72, 0x5f, 0x66, 0x6c, 0x61, 0x67
        /*0046*/ 	.byte	0x67, 0x65, 0x64, 0x2e, 0x68, 0x70, 0x70, 0x00
	.type		__unnamed_1,@object
	.size		__unnamed_1,(__unnamed_2 - __unnamed_1)
__unnamed_1:
        /*004e*/ 	.byte	0x61, 0x75, 0x74, 0x6f, 0x20, 0x63, 0x75, 0x74, 0x65, 0x3a, 0x3a, 0x61, 0x73, 0x5f, 0x70, 0x6f
        /* <DEDUP_REMOVED lines=27> */
        /*020e*/ 	.byte	0x3e, 0x3e, 0x3e, 0x3e, 0x3e, 0x5d, 0x00
	.type		__unnamed_2,@object
	.size		__unnamed_2,(.L_1 - __unnamed_2)
__unnamed_2:
        /* <DEDUP_REMOVED lines=29> */
.L_1:


//--------------------- .nv.shared._ZN7cutlass13device_kernelINS_4fmha6kernel13FmhaKernelTmaINS1_10collective15FmhaMainloopTmaINS_6half_tEfN4cute5tupleIJNS7_1CILi64EEENS9_ILi128EEENS9_ILi224EEEEEENS4_12CausalFusionEJEEENS4_15FmhaFwdEpilogueIS6_fNS8_IJSA_SC_SB_EEEEEJEEEEEvNT_6ParamsE --------------------------
	.section	.nv.shared._ZN7cutlass13device_kernelINS_4fmha6kernel13FmhaKernelTmaINS1_10collective15FmhaMainloopTmaINS_6half_tEfN4cute5tupleIJNS7_1CILi64EEENS9_ILi128EEENS9_ILi224EEEEEENS4_12CausalFusionEJEEENS4_15FmhaFwdEpilogueIS6_fNS8_IJSA_SC_SB_EEEEEJEEEEEvNT_6ParamsE,"aw",@nobits
	.sectionflags	@""
	.align	16
	.zero		1024


//--------------------- .nv.shared.reserved.0     --------------------------
	.section	.nv.shared.reserved.0,"aw",@nobits
	.weak		__nv_reservedSMEM_offset_0_alias
	.size		__nv_reservedSMEM_offset_0_alias, 0, 0
	.other		__nv_reservedSMEM_offset_0_alias,@"STO_CUDA_RESERVED_SHARED STV_DEFAULT"
__nv_reservedSMEM_offset_0_alias:
	.zero		0


//--------------------- .nv.global                --------------------------
	.section	.nv.global,"aw",@nobits
.nv.global:
	.type		_ZN39_INTERNAL_eb33e39e_4_k_cu_7854f860_29464cute1_E,@object
	.size		_ZN39_INTERNAL_eb33e39e_4_k_cu_7854f860_29464cute1_E,(_ZN39_INTERNAL_eb33e39e_4_k_cu_7854f860_29464cuda3std3__45__cpo6cbeginE - _ZN39_INTERNAL_eb33e39e_4_k_cu_7854f860_29464cute1_E)
_ZN39_INTERNAL_eb33e39e_4_k_cu_7854f860_29464cute1_E:
	.zero		1
	.type		_ZN39_INTERNAL_eb33e39e_4_k_cu_7854f860_29464cuda3std3__45__cpo6cbeginE,@object
	.size		_ZN39_INTERNAL_eb33e39e_4_k_cu_7854f860_29464cuda3std3__45__cpo6cbeginE,(_ZN39_INTERNAL_eb33e39e_4_k_cu_7854f860_29464cuda3std3__48in_placeE - _ZN39_INTERNAL_eb33e39e_4_k_cu_7854f860_29464cuda3std3__45__cpo6cbeginE)
_ZN39_INTERNAL_eb33e39e_4_k_cu_7854f860_29464cuda3std3__45__cpo6cbeginE:
	.zero		1
	.type		_ZN39_INTERNAL_eb33e39e_4_k_cu_7854f860_29464cuda3std3__48in_placeE,@object
	.size		_ZN39_INTERNAL_eb33e39e_4_k_cu_7854f860_29464cuda3std3__48in_placeE,(_ZN39_INTERNAL_eb33e39e_4_k_cu_7854f860_29464cuda3std6ranges3__45__cpo9iter_moveE - _ZN39_INTERNAL_eb33e39e_4_k_cu_7854f860_29464cuda3std3__48in_placeE)
_ZN39_INTERNAL_eb33e39e_4_k_cu_7854f860_29464cuda3std3__48in_placeE:
	.zero		1
	.type		_ZN39_INTERNAL_eb33e39e_4_k_cu_7854f860_29464cuda3std6ranges3__45__cpo9iter_moveE,@object
	.size		_ZN39_INTERNAL_eb33e39e_4_k_cu_7854f860_29464cuda3std6ranges3__45__cpo9iter_moveE,(_ZN39_INTERNAL_eb33e39e_4_k_cu_7854f860_29464cuda3std3__45__cpo5beginE - _ZN39_INTERNAL_eb33e39e_4_k_cu_7854f860_29464cuda3std6ranges3__45__cpo9iter_moveE)
_ZN39_INTERNAL_eb33e39e_4_k_cu_7854f860_29464cuda3std6ranges3__45__cpo9iter_moveE:
	.zero		1
	.type		_ZN39_INTERNAL_eb33e39e_4_k_cu_7854f860_29464cuda3std3__45__cpo5beginE,@object
	.size		_ZN39_INTERNAL_eb33e39e_4_k_cu_7854f860_29464cuda3std3__45__cpo5beginE,(_ZN39_INTERNAL_eb33e39e_4_k_cu_7854f860_29464cuda3std3__441_GLOBAL__N__eb33e39e_4_k_cu_7854f860_29466ignoreE - _ZN39_INTERNAL_eb33e39e_4_k_cu_7854f860_29464cuda3std3__45__cpo5beginE)
_ZN39_INTERNAL_eb33e39e_4_k_cu_7854f860_29464cuda3std3__45__cpo5beginE:
	.zero		1
	.type		_ZN39_INTERNAL_eb33e39e_4_k_cu_7854f860_29464cuda3std3__441_GLOBAL__N__eb33e39e_4_k_cu_7854f860_29466ignoreE,@object
	.size		_ZN39_INTERNAL_eb33e39e_4_k_cu_7854f860_29464cuda3std3__441_GLOBAL__N__eb33e39e_4_k_cu_7854f860_29466ignoreE,(_ZN39_INTERNAL_eb33e39e_4_k_cu_7854f860_29464cute7productE - _ZN39_INTERNAL_eb33e39e_4_k_cu_7854f860_29464cuda3std3__441_GLOBAL__N__eb33e39e_4_k_cu_7854f860_29466ignoreE)
_ZN39_INTERNAL_eb33e39e_4_k_cu_7854f860_29464cuda3std3__441_GLOBAL__N__eb33e39e_4_k_cu_7854f860_29466ignoreE:
	.zero		1
	.type		_ZN39_INTERNAL_eb33e39e_4_k_cu_7854f860_29464cute7productE,@object
	.size		_ZN39_INTERNAL_eb33e39e_4_k_cu_7854f860_29464cute7productE,(_ZN39_INTERNAL_eb33e39e_4_k_cu_7854f860_29464cuda3std3__45__cpo3endE - _ZN39_INTERNAL_eb33e39e_4_k_cu_7854f860_29464cute7productE)
_ZN39_INTERNAL_eb33e39e_4_k_cu_7854f860_29464cute7productE:
	.zero		1
	.type		_ZN39_INTERNAL_eb33e39e_4_k_cu_7854f860_29464cuda3std3__45__cpo3endE,@object
	.size		_ZN39_INTERNAL_eb33e39e_4_k_cu_7854f860_29464cuda3std3__45__cpo3endE,(_ZN39_INTERNAL_eb33e39e_4_k_cu_7854f860_29464cuda3std3__419piecewise_constructE - _ZN39_INTERNAL_eb33e39e_4_k_cu_7854f860_29464cuda3std3__45__cpo3endE)
_ZN39_INTERNAL_eb33e39e_4_k_cu_7854f860_29464cuda3std3__45__cpo3endE:
	.zero		1
	.type		_ZN39_INTERNAL_eb33e39e_4_k_cu_7854f860_29464cuda3std3__419piecewise_constructE,@object
	.size		_ZN39_INTERNAL_eb33e39e_4_k_cu_7854f860_29464cuda3std3__419piecewise_constructE,(_ZN39_INTERNAL_eb33e39e_4_k_cu_7854f860_29464cuda3std3__45__cpo4cendE - _ZN39_INTERNAL_eb33e39e_4_k_cu_7854f860_29464cuda3std3__419piecewise_constructE)
_ZN39_INTERNAL_eb33e39e_4_k_cu_7854f860_29464cuda3std3__419piecewise_constructE:
	.zero		1
	.type		_ZN39_INTERNAL_eb33e39e_4_k_cu_7854f860_29464cuda3std3__45__cpo4cendE,@object
	.size		_ZN39_INTERNAL_eb33e39e_4_k_cu_7854f860_29464cuda3std3__45__cpo4cendE,(_ZN39_INTERNAL_eb33e39e_4_k_cu_7854f860_29464cuda3std6ranges3__45__cpo4swapE - _ZN39_INTERNAL_eb33e39e_4_k_cu_7854f860_29464cuda3std3__45__cpo4cendE)
_ZN39_INTERNAL_eb33e39e_4_k_cu_7854f860_29464cuda3std3__45__cpo4cendE:
	.zero		1
	.type		_ZN39_INTERNAL_eb33e39e_4_k_cu_7854f860_29464cuda3std6ranges3__45__cpo4swapE,@object
	.size		_ZN39_INTERNAL_eb33e39e_4_k_cu_7854f860_29464cuda3std6ranges3__45__cpo4swapE,(.L_9 - _ZN39_INTERNAL_eb33e39e_4_k_cu_7854f860_29464cuda3std6ranges3__45__cpo4swapE)
_ZN39_INTERNAL_eb33e39e_4_k_cu_7854f860_29464cuda3std6ranges3__45__cpo4swapE:
	.zero		1
.L_9:


//--------------------- .nv.constant0._ZN7cutlass13device_kernelINS_4fmha6kernel13FmhaKernelTmaINS1_10collective15FmhaMainloopTmaINS_6half_tEfN4cute5tupleIJNS7_1CILi64EEENS9_ILi128EEENS9_ILi224EEEEEENS4_12CausalFusionEJEEENS4_15FmhaFwdEpilogueIS6_fNS8_IJSA_SC_SB_EEEEEJEEEEEvNT_6ParamsE --------------------------
	.section	.nv.constant0._ZN7cutlass13device_kernelINS_4fmha6kernel13FmhaKernelTmaINS1_10collective15FmhaMainloopTmaINS_6half_tEfN4cute5tupleIJNS7_1CILi64EEENS9_ILi128EEENS9_ILi224EEEEEENS4_12CausalFusionEJEEENS4_15FmhaFwdEpilogueIS6_fNS8_IJSA_SC_SB_EEEEEJEEEEEvNT_6ParamsE,"a",@progbits
	.sectionflags	@""
	.align	4
.nv.constant0._ZN7cutlass13device_kernelINS_4fmha6kernel13FmhaKernelTmaINS1_10collective15FmhaMainloopTmaINS_6half_tEfN4cute5tupleIJNS7_1CILi64EEENS9_ILi128EEENS9_ILi224EEEEEENS4_12CausalFusionEJEEENS4_15FmhaFwdEpilogueIS6_fNS8_IJSA_SC_SB_EEEEEJEEEEEvNT_6ParamsE:
	.zero		2688


//--------------------- SYMBOLS --------------------------

	.type		.nv.reservedSmem.offset0,@object
	.size		.nv.reservedSmem.offset0,0x4
	.type		__assertfail,@function
